//
// Generated by NVIDIA NVVM Compiler
//
// Compiler Build ID: CL-36424714
// Cuda compilation tools, release 13.0, V13.0.88
// Based on NVVM 20.0.0
//

.version 9.0
.target sm_100
.address_size 64

	// .globl	_Z12return_firstPiS_

.visible .entry _Z12return_firstPiS_(
	.param .u64 .ptr .align 1 _Z12return_firstPiS__param_0,
	.param .u64 .ptr .align 1 _Z12return_firstPiS__param_1
)
{
	.reg .pred 	%p<2>;
	.reg .b32 	%r<4>;
	.reg .b64 	%rd<5>;

	ld.param.u64 	%rd1, [_Z12return_firstPiS__param_0];
	ld.param.u64 	%rd2, [_Z12return_firstPiS__param_1];
	mov.u32 	%r1, %tid.x;
	setp.ne.s32 	%p1, %r1, 0;
	@%p1 bra 	$L__BB0_2;
	cvta.to.global.u64 	%rd3, %rd1;
	cvta.to.global.u64 	%rd4, %rd2;
	ld.global.u32 	%r2, [%rd3];
	atom.global.exch.b32 	%r3, [%rd4], %r2;
$L__BB0_2:
	bar.sync 	0;
	ret;

}
	// .globl	_Z13linear_searchPiS_S_S_S_
.visible .entry _Z13linear_searchPiS_S_S_S_(
	.param .u64 .ptr .align 1 _Z13linear_searchPiS_S_S_S__param_0,
	.param .u64 .ptr .align 1 _Z13linear_searchPiS_S_S_S__param_1,
	.param .u64 .ptr .align 1 _Z13linear_searchPiS_S_S_S__param_2,
	.param .u64 .ptr .align 1 _Z13linear_searchPiS_S_S_S__param_3,
	.param .u64 .ptr .align 1 _Z13linear_searchPiS_S_S_S__param_4
)
{
	.reg .pred 	%p<39>;
	.reg .b32 	%r<199>;
	.reg .b64 	%rd<19>;

	ld.param.u64 	%rd7, [_Z13linear_searchPiS_S_S_S__param_0];
	ld.param.u64 	%rd8, [_Z13linear_searchPiS_S_S_S__param_1];
	ld.param.u64 	%rd9, [_Z13linear_searchPiS_S_S_S__param_2];
	ld.param.u64 	%rd10, [_Z13linear_searchPiS_S_S_S__param_3];
	ld.param.u64 	%rd11, [_Z13linear_searchPiS_S_S_S__param_4];
	cvta.to.global.u64 	%rd1, %rd11;
	cvta.to.global.u64 	%rd2, %rd10;
	cvta.to.global.u64 	%rd3, %rd7;
	cvta.to.global.u64 	%rd12, %rd8;
	cvta.to.global.u64 	%rd13, %rd9;
	ld.global.u32 	%r78, [%rd13];
	mov.u32 	%r79, %tid.x;
	mul.lo.s32 	%r192, %r78, %r79;
	ld.global.u32 	%r80, [%rd12];
	add.s32 	%r81, %r192, %r78;
	min.s32 	%r2, %r80, %r81;
	setp.ge.s32 	%p1, %r192, %r2;
	@%p1 bra 	$L__BB1_72;
	sub.s32 	%r3, %r2, %r192;
	and.b32  	%r4, %r3, 15;
	sub.s32 	%r82, %r192, %r2;
	setp.gt.u32 	%p2, %r82, -16;
	@%p2 bra 	$L__BB1_37;
	add.s32 	%r168, %r192, 7;
	and.b32  	%r83, %r3, -16;
	neg.s32 	%r167, %r83;
$L__BB1_3:
	.pragma "nounroll";
	add.s32 	%r9, %r168, -7;
	mul.wide.s32 	%rd14, %r9, 4;
	add.s64 	%rd4, %rd3, %rd14;
	ld.global.u32 	%r84, [%rd4];
	ld.global.u32 	%r170, [%rd2];
	setp.ne.s32 	%p3, %r84, %r170;
	@%p3 bra 	$L__BB1_5;
	atom.global.exch.b32 	%r85, [%rd1], %r9;
	ld.global.u32 	%r170, [%rd2];
$L__BB1_5:
	ld.global.u32 	%r86, [%rd4+4];
	setp.ne.s32 	%p4, %r86, %r170;
	@%p4 bra 	$L__BB1_7;
	add.s32 	%r87, %r168, -6;
	atom.global.exch.b32 	%r88, [%rd1], %r87;
	ld.global.u32 	%r170, [%rd2];
$L__BB1_7:
	ld.global.u32 	%r89, [%rd4+8];
	setp.ne.s32 	%p5, %r89, %r170;
	@%p5 bra 	$L__BB1_9;
	add.s32 	%r90, %r168, -5;
	atom.global.exch.b32 	%r91, [%rd1], %r90;
	ld.global.u32 	%r170, [%rd2];
$L__BB1_9:
	ld.global.u32 	%r92, [%rd4+12];
	setp.ne.s32 	%p6, %r92, %r170;
	@%p6 bra 	$L__BB1_11;
	add.s32 	%r93, %r168, -4;
	atom.global.exch.b32 	%r94, [%rd1], %r93;
	ld.global.u32 	%r170, [%rd2];
$L__BB1_11:
	ld.global.u32 	%r95, [%rd4+16];
	setp.ne.s32 	%p7, %r95, %r170;
	@%p7 bra 	$L__BB1_13;
	add.s32 	%r96, %r168, -3;
	atom.global.exch.b32 	%r97, [%rd1], %r96;
	ld.global.u32 	%r170, [%rd2];
$L__BB1_13:
	ld.global.u32 	%r98, [%rd4+20];
	setp.ne.s32 	%p8, %r98, %r170;
	@%p8 bra 	$L__BB1_15;
	add.s32 	%r99, %r168, -2;
	atom.global.exch.b32 	%r100, [%rd1], %r99;
	ld.global.u32 	%r170, [%rd2];
$L__BB1_15:
	ld.global.u32 	%r101, [%rd4+24];
	setp.ne.s32 	%p9, %r101, %r170;
	@%p9 bra 	$L__BB1_17;
	add.s32 	%r102, %r168, -1;
	atom.global.exch.b32 	%r103, [%rd1], %r102;
	ld.global.u32 	%r170, [%rd2];
$L__BB1_17:
	ld.global.u32 	%r104, [%rd4+28];
	setp.ne.s32 	%p10, %r104, %r170;
	@%p10 bra 	$L__BB1_19;
	atom.global.exch.b32 	%r105, [%rd1], %r168;
	ld.global.u32 	%r170, [%rd2];
$L__BB1_19:
	ld.global.u32 	%r106, [%rd4+32];
	setp.ne.s32 	%p11, %r106, %r170;
	@%p11 bra 	$L__BB1_21;
	add.s32 	%r107, %r168, 1;
	atom.global.exch.b32 	%r108, [%rd1], %r107;
	ld.global.u32 	%r170, [%rd2];
$L__BB1_21:
	ld.global.u32 	%r109, [%rd4+36];
	setp.ne.s32 	%p12, %r109, %r170;
	@%p12 bra 	$L__BB1_23;
	add.s32 	%r110, %r168, 2;
	atom.global.exch.b32 	%r111, [%rd1], %r110;
	ld.global.u32 	%r170, [%rd2];
$L__BB1_23:
	ld.global.u32 	%r112, [%rd4+40];
	setp.ne.s32 	%p13, %r112, %r170;
	@%p13 bra 	$L__BB1_25;
	add.s32 	%r113, %r168, 3;
	atom.global.exch.b32 	%r114, [%rd1], %r113;
	ld.global.u32 	%r170, [%rd2];
$L__BB1_25:
	ld.global.u32 	%r115, [%rd4+44];
	setp.ne.s32 	%p14, %r115, %r170;
	@%p14 bra 	$L__BB1_27;
	add.s32 	%r116, %r168, 4;
	atom.global.exch.b32 	%r117, [%rd1], %r116;
	ld.global.u32 	%r170, [%rd2];
$L__BB1_27:
	ld.global.u32 	%r118, [%rd4+48];
	setp.ne.s32 	%p15, %r118, %r170;
	@%p15 bra 	$L__BB1_29;
	add.s32 	%r119, %r168, 5;
	atom.global.exch.b32 	%r120, [%rd1], %r119;
	ld.global.u32 	%r170, [%rd2];
$L__BB1_29:
	ld.global.u32 	%r121, [%rd4+52];
	setp.ne.s32 	%p16, %r121, %r170;
	@%p16 bra 	$L__BB1_31;
	add.s32 	%r122, %r168, 6;
	atom.global.exch.b32 	%r123, [%rd1], %r122;
	ld.global.u32 	%r170, [%rd2];
$L__BB1_31:
	ld.global.u32 	%r124, [%rd4+56];
	setp.ne.s32 	%p17, %r124, %r170;
	@%p17 bra 	$L__BB1_33;
	add.s32 	%r125, %r168, 7;
	atom.global.exch.b32 	%r126, [%rd1], %r125;
	ld.global.u32 	%r170, [%rd2];
$L__BB1_33:
	ld.global.u32 	%r127, [%rd4+60];
	setp.ne.s32 	%p18, %r127, %r170;
	@%p18 bra 	$L__BB1_35;
	add.s32 	%r128, %r168, 8;
	atom.global.exch.b32 	%r129, [%rd1], %r128;
$L__BB1_35:
	add.s32 	%r168, %r168, 16;
	add.s32 	%r167, %r167, 16;
	setp.ne.s32 	%p19, %r167, 0;
	@%p19 bra 	$L__BB1_3;
	add.s32 	%r192, %r168, -7;
$L__BB1_37:
	setp.eq.s32 	%p20, %r4, 0;
	@%p20 bra 	$L__BB1_72;
	and.b32  	%r45, %r3, 7;
	setp.lt.u32 	%p21, %r4, 8;
	@%p21 bra 	$L__BB1_56;
	mul.wide.s32 	%rd15, %r192, 4;
	add.s64 	%rd5, %rd3, %rd15;
	ld.global.u32 	%r130, [%rd5];
	ld.global.u32 	%r186, [%rd2];
	setp.ne.s32 	%p22, %r130, %r186;
	@%p22 bra 	$L__BB1_41;
	atom.global.exch.b32 	%r131, [%rd1], %r192;
	ld.global.u32 	%r186, [%rd2];
$L__BB1_41:
	ld.global.u32 	%r132, [%rd5+4];
	setp.ne.s32 	%p23, %r132, %r186;
	@%p23 bra 	$L__BB1_43;
	add.s32 	%r133, %r192, 1;
	atom.global.exch.b32 	%r134, [%rd1], %r133;
	ld.global.u32 	%r186, [%rd2];
$L__BB1_43:
	ld.global.u32 	%r135, [%rd5+8];
	setp.ne.s32 	%p24, %r135, %r186;
	@%p24 bra 	$L__BB1_45;
	add.s32 	%r136, %r192, 2;
	atom.global.exch.b32 	%r137, [%rd1], %r136;
	ld.global.u32 	%r186, [%rd2];
$L__BB1_45:
	ld.global.u32 	%r138, [%rd5+12];
	setp.ne.s32 	%p25, %r138, %r186;
	@%p25 bra 	$L__BB1_47;
	add.s32 	%r139, %r192, 3;
	atom.global.exch.b32 	%r140, [%rd1], %r139;
	ld.global.u32 	%r186, [%rd2];
$L__BB1_47:
	ld.global.u32 	%r141, [%rd5+16];
	setp.ne.s32 	%p26, %r141, %r186;
	@%p26 bra 	$L__BB1_49;
	add.s32 	%r142, %r192, 4;
	atom.global.exch.b32 	%r143, [%rd1], %r142;
	ld.global.u32 	%r186, [%rd2];
$L__BB1_49:
	ld.global.u32 	%r144, [%rd5+20];
	setp.ne.s32 	%p27, %r144, %r186;
	@%p27 bra 	$L__BB1_51;
	add.s32 	%r145, %r192, 5;
	atom.global.exch.b32 	%r146, [%rd1], %r145;
	ld.global.u32 	%r186, [%rd2];
$L__BB1_51:
	ld.global.u32 	%r147, [%rd5+24];
	setp.ne.s32 	%p28, %r147, %r186;
	@%p28 bra 	$L__BB1_53;
	add.s32 	%r148, %r192, 6;
	atom.global.exch.b32 	%r149, [%rd1], %r148;
	ld.global.u32 	%r186, [%rd2];
$L__BB1_53:
	ld.global.u32 	%r150, [%rd5+28];
	setp.ne.s32 	%p29, %r150, %r186;
	@%p29 bra 	$L__BB1_55;
	add.s32 	%r151, %r192, 7;
	atom.global.exch.b32 	%r152, [%rd1], %r151;
$L__BB1_55:
	add.s32 	%r192, %r192, 8;
$L__BB1_56:
	setp.eq.s32 	%p30, %r45, 0;
	@%p30 bra 	$L__BB1_72;
	and.b32  	%r63, %r3, 3;
	setp.lt.u32 	%p31, %r45, 4;
	@%p31 bra 	$L__BB1_67;
	mul.wide.s32 	%rd16, %r192, 4;
	add.s64 	%rd6, %rd3, %rd16;
	ld.global.u32 	%r153, [%rd6];
	ld.global.u32 	%r194, [%rd2];
	setp.ne.s32 	%p32, %r153, %r194;
	@%p32 bra 	$L__BB1_60;
	atom.global.exch.b32 	%r154, [%rd1], %r192;
	ld.global.u32 	%r194, [%rd2];
$L__BB1_60:
	ld.global.u32 	%r155, [%rd6+4];
	setp.ne.s32 	%p33, %r155, %r194;
	@%p33 bra 	$L__BB1_62;
	add.s32 	%r156, %r192, 1;
	atom.global.exch.b32 	%r157, [%rd1], %r156;
	ld.global.u32 	%r194, [%rd2];
$L__BB1_62:
	ld.global.u32 	%r158, [%rd6+8];
	setp.ne.s32 	%p34, %r158, %r194;
	@%p34 bra 	$L__BB1_64;
	add.s32 	%r159, %r192, 2;
	atom.global.exch.b32 	%r160, [%rd1], %r159;
	ld.global.u32 	%r194, [%rd2];
$L__BB1_64:
	ld.global.u32 	%r161, [%rd6+12];
	setp.ne.s32 	%p35, %r161, %r194;
	@%p35 bra 	$L__BB1_66;
	add.s32 	%r162, %r192, 3;
	atom.global.exch.b32 	%r163, [%rd1], %r162;
$L__BB1_66:
	add.s32 	%r192, %r192, 4;
$L__BB1_67:
	setp.eq.s32 	%p36, %r63, 0;
	@%p36 bra 	$L__BB1_72;
	neg.s32 	%r197, %r63;
$L__BB1_69:
	.pragma "nounroll";
	mul.wide.s32 	%rd17, %r192, 4;
	add.s64 	%rd18, %rd3, %rd17;
	ld.global.u32 	%r164, [%rd18];
	ld.global.u32 	%r165, [%rd2];
	setp.ne.s32 	%p37, %r164, %r165;
	@%p37 bra 	$L__BB1_71;
	atom.global.exch.b32 	%r166, [%rd1], %r192;
$L__BB1_71:
	add.s32 	%r192, %r192, 1;
	add.s32 	%r197, %r197, 1;
	setp.ne.s32 	%p38, %r197, 0;
	@%p38 bra 	$L__BB1_69;
$L__BB1_72:
	bar.sync 	0;
	ret;

}
	// .globl	_Z11bubble_sortPiS_S_
.visible .entry _Z11bubble_sortPiS_S_(
	.param .u64 .ptr .align 1 _Z11bubble_sortPiS_S__param_0,
	.param .u64 .ptr .align 1 _Z11bubble_sortPiS_S__param_1,
	.param .u64 .ptr .align 1 _Z11bubble_sortPiS_S__param_2
)
{
	.reg .pred 	%p<6>;
	.reg .b32 	%r<23>;
	.reg .b64 	%rd<12>;

	ld.param.u64 	%rd4, [_Z11bubble_sortPiS_S__param_0];
	ld.param.u64 	%rd5, [_Z11bubble_sortPiS_S__param_1];
	ld.param.u64 	%rd6, [_Z11bubble_sortPiS_S__param_2];
	cvta.to.global.u64 	%rd7, %rd5;
	cvta.to.global.u64 	%rd8, %rd6;
	ld.global.u32 	%r14, [%rd8];
	mov.u32 	%r15, %tid.x;
	mul.lo.s32 	%r1, %r14, %r15;
	ld.global.u32 	%r16, [%rd7];
	add.s32 	%r17, %r1, %r14;
	min.s32 	%r2, %r16, %r17;
	setp.ge.s32 	%p1, %r1, %r2;
	@%p1 bra 	$L__BB2_8;
	cvta.to.global.u64 	%rd9, %rd4;
	add.s32 	%r3, %r2, %r1;
	mul.wide.s32 	%rd10, %r1, 4;
	add.s64 	%rd1, %rd9, %rd10;
	add.s64 	%rd2, %rd9, 4;
	mov.u32 	%r19, %r1;
$L__BB2_2:
	not.b32 	%r18, %r19;
	add.s32 	%r5, %r3, %r18;
	setp.ge.s32 	%p2, %r1, %r5;
	@%p2 bra 	$L__BB2_7;
	ld.global.u32 	%r20, [%rd1];
	mov.u32 	%r21, %r1;
$L__BB2_4:
	mul.wide.s32 	%rd11, %r21, 4;
	add.s64 	%rd3, %rd2, %rd11;
	add.s32 	%r21, %r21, 1;
	ld.global.u32 	%r22, [%rd3];
	setp.le.s32 	%p3, %r20, %r22;
	@%p3 bra 	$L__BB2_6;
	ld.global.u32 	%r11, [%rd3+-4];
	st.global.u32 	[%rd3+-4], %r22;
	st.global.u32 	[%rd3], %r11;
	mov.u32 	%r22, %r11;
$L__BB2_6:
	setp.lt.s32 	%p4, %r21, %r5;
	mov.u32 	%r20, %r22;
	@%p4 bra 	$L__BB2_4;
$L__BB2_7:
	add.s32 	%r19, %r19, 1;
	setp.ne.s32 	%p5, %r19, %r2;
	@%p5 bra 	$L__BB2_2;
$L__BB2_8:
	bar.sync 	0;
	ret;

}
	// .globl	_Z21matrix_multiplicationPiS_S_S_
.visible .entry _Z21matrix_multiplicationPiS_S_S_(
	.param .u64 .ptr .align 1 _Z21matrix_multiplicationPiS_S_S__param_0,
	.param .u64 .ptr .align 1 _Z21matrix_multiplicationPiS_S_S__param_1,
	.param .u64 .ptr .align 1 _Z21matrix_multiplicationPiS_S_S__param_2,
	.param .u64 .ptr .align 1 _Z21matrix_multiplicationPiS_S_S__param_3
)
{
	.reg .pred 	%p<7>;
	.reg .b32 	%r<49>;
	.reg .b64 	%rd<15>;

	ld.param.u64 	%rd4, [_Z21matrix_multiplicationPiS_S_S__param_0];
	ld.param.u64 	%rd6, [_Z21matrix_multiplicationPiS_S_S__param_1];
	ld.param.u64 	%rd7, [_Z21matrix_multiplicationPiS_S_S__param_2];
	ld.param.u64 	%rd5, [_Z21matrix_multiplicationPiS_S_S__param_3];
	cvta.to.global.u64 	%rd1, %rd6;
	cvta.to.global.u64 	%rd8, %rd7;
	mov.u32 	%r23, %tid.x;
	ld.global.u32 	%r24, [%rd8];
	mul.lo.s32 	%r25, %r24, %r23;
	ld.global.u32 	%r46, [%rd1];
	mul.lo.s32 	%r2, %r25, %r46;
	mul.lo.s32 	%r26, %r46, %r46;
	mad.lo.s32 	%r27, %r46, %r24, %r2;
	min.s32 	%r3, %r26, %r27;
	setp.ge.s32 	%p1, %r2, %r3;
	@%p1 bra 	$L__BB3_9;
	cvta.to.global.u64 	%rd2, %rd4;
	cvta.to.global.u64 	%rd3, %rd5;
	mov.b32 	%r38, 0;
	mov.u32 	%r39, %r2;
$L__BB3_2:
	setp.lt.s32 	%p2, %r46, 1;
	@%p2 bra 	$L__BB3_8;
	mov.b32 	%r42, 0;
$L__BB3_4:
	setp.lt.s32 	%p3, %r46, 1;
	@%p3 bra 	$L__BB3_7;
	add.s32 	%r10, %r42, %r2;
	mov.b32 	%r45, 0;
	mov.u32 	%r43, %r39;
$L__BB3_6:
	mul.wide.s32 	%rd9, %r43, 4;
	add.s64 	%rd10, %rd2, %rd9;
	ld.global.u32 	%r31, [%rd10];
	mad.lo.s32 	%r32, %r46, %r45, %r42;
	mul.wide.s32 	%rd11, %r32, 4;
	add.s64 	%rd12, %rd2, %rd11;
	ld.global.u32 	%r33, [%rd12];
	mad.lo.s32 	%r34, %r46, %r38, %r10;
	mul.wide.s32 	%rd13, %r34, 4;
	add.s64 	%rd14, %rd3, %rd13;
	ld.global.u32 	%r35, [%rd14];
	mad.lo.s32 	%r36, %r33, %r31, %r35;
	st.global.u32 	[%rd14], %r36;
	add.s32 	%r45, %r45, 1;
	ld.global.u32 	%r46, [%rd1];
	add.s32 	%r43, %r43, 1;
	setp.lt.s32 	%p4, %r45, %r46;
	@%p4 bra 	$L__BB3_6;
$L__BB3_7:
	add.s32 	%r42, %r42, 1;
	setp.lt.s32 	%p5, %r42, %r46;
	@%p5 bra 	$L__BB3_4;
$L__BB3_8:
	add.s32 	%r39, %r46, %r39;
	add.s32 	%r38, %r38, 1;
	setp.lt.s32 	%p6, %r39, %r3;
	@%p6 bra 	$L__BB3_2;
$L__BB3_9:
	bar.sync 	0;
	ret;

}


// ===== COMPILED SASS (sm_100) =====

	.target	sm_100

	.elftype	@"ET_EXEC"


//--------------------- .note.nv.tkinfo           --------------------------
	.section	.note.nv.tkinfo,"",@"SHT_NOTE"
	.sectionflags	@"SHF_NOTE_NV_TKINFO"
	.tkinfo
        /*0018*/ 	.word	0x00000002
        /*0030*/ 	.string	""
        /*0030*/ 	.string	"ptxas"
        /*0030*/ 	.string	"Cuda compilation tools, release 13.0, V13.0.88"
        /*0030*/ 	.string	"Build cuda_13.0.r13.0/compiler.36424714_0"
        /*0030*/ 	.string	"-arch sm_100 -m 64 "



//--------------------- .note.nv.cuinfo           --------------------------
	.section	.note.nv.cuinfo,"",@"SHT_NOTE"
	.sectionflags	@"SHF_NOTE_NV_CUINFO"
        /*0018*/ 	.short	0x0002
        /*001a*/ 	.short	0x0064
        /*001c*/ 	.short	0x0082
	.zero		2


//--------------------- .nv.info                  --------------------------
	.section	.nv.info,"",@"SHT_CUDA_INFO"
	.align	4


	//----- nvinfo : EIATTR_REGCOUNT
	.align		4
        /*0000*/ 	.byte	0x04, 0x2f
        /*0002*/ 	.short	(.L_1 - .L_0)
	.align		4
.L_0:
        /*0004*/ 	.word	index@(_Z12return_firstPiS_)
        /*0008*/ 	.word	0x00000008


	//----- nvinfo : EIATTR_FRAME_SIZE
	.align		4
.L_1:
        /*000c*/ 	.byte	0x04, 0x11
        /*000e*/ 	.short	(.L_3 - .L_2)
	.align		4
.L_2:
        /*0010*/ 	.word	index@(_Z12return_firstPiS_)
        /*0014*/ 	.word	0x00000000


	//----- nvinfo : EIATTR_REGCOUNT
	.align		4
.L_3:
        /*0018*/ 	.byte	0x04, 0x2f
        /*001a*/ 	.short	(.L_5 - .L_4)
	.align		4
.L_4:
        /*001c*/ 	.word	index@(_Z13linear_searchPiS_S_S_S_)
        /*0020*/ 	.word	0x00000012


	//----- nvinfo : EIATTR_FRAME_SIZE
	.align		4
.L_5:
        /*0024*/ 	.byte	0x04, 0x11
        /*0026*/ 	.short	(.L_7 - .L_6)
	.align		4
.L_6:
        /*0028*/ 	.word	index@(_Z13linear_searchPiS_S_S_S_)
        /*002c*/ 	.word	0x00000000


	//----- nvinfo : EIATTR_REGCOUNT
	.align		4
.L_7:
        /*0030*/ 	.byte	0x04, 0x2f
        /*0032*/ 	.short	(.L_9 - .L_8)
	.align		4
.L_8:
        /*0034*/ 	.word	index@(_Z11bubble_sortPiS_S_)
        /*0038*/ 	.word	0x00000014


	//----- nvinfo : EIATTR_FRAME_SIZE
	.align		4
.L_9:
        /*003c*/ 	.byte	0x04, 0x11
        /*003e*/ 	.short	(.L_11 - .L_10)
	.align		4
.L_10:
        /*0040*/ 	.word	index@(_Z11bubble_sortPiS_S_)
        /*0044*/ 	.word	0x00000000


	//----- nvinfo : EIATTR_REGCOUNT
	.align		4
.L_11:
        /*0048*/ 	.byte	0x04, 0x2f
        /*004a*/ 	.short	(.L_13 - .L_12)
	.align		4
.L_12:
        /*004c*/ 	.word	index@(_Z21matrix_multiplicationPiS_S_S_)
        /*0050*/ 	.word	0x0000001a


	//----- nvinfo : EIATTR_FRAME_SIZE
	.align		4
.L_13:
        /*0054*/ 	.byte	0x04, 0x11
        /*0056*/ 	.short	(.L_15 - .L_14)
	.align		4
.L_14:
        /*0058*/ 	.word	index@(_Z21matrix_multiplicationPiS_S_S_)
        /*005c*/ 	.word	0x00000000


	//----- nvinfo : EIATTR_MIN_STACK_SIZE
	.align		4
.L_15:
        /*0060*/ 	.byte	0x04, 0x12
        /*0062*/ 	.short	(.L_17 - .L_16)
	.align		4
.L_16:
        /*0064*/ 	.word	index@(_Z21matrix_multiplicationPiS_S_S_)
        /*0068*/ 	.word	0x00000000


	//----- nvinfo : EIATTR_MIN_STACK_SIZE
	.align		4
.L_17:
        /*006c*/ 	.byte	0x04, 0x12
        /*006e*/ 	.short	(.L_19 - .L_18)
	.align		4
.L_18:
        /*0070*/ 	.word	index@(_Z11bubble_sortPiS_S_)
        /*0074*/ 	.word	0x00000000


	//----- nvinfo : EIATTR_MIN_STACK_SIZE
	.align		4
.L_19:
        /*0078*/ 	.byte	0x04, 0x12
        /*007a*/ 	.short	(.L_21 - .L_20)
	.align		4
.L_20:
        /*007c*/ 	.word	index@(_Z13linear_searchPiS_S_S_S_)
        /*0080*/ 	.word	0x00000000


	//----- nvinfo : EIATTR_MIN_STACK_SIZE
	.align		4
.L_21:
        /*0084*/ 	.byte	0x04, 0x12
        /*0086*/ 	.short	(.L_23 - .L_22)
	.align		4
.L_22:
        /*0088*/ 	.word	index@(_Z12return_firstPiS_)
        /*008c*/ 	.word	0x00000000
.L_23:


//--------------------- .nv.compat                --------------------------
	.section	.nv.compat,"",@"SHT_CUDA_COMPAT_INFO"
	.align	4
        /*0000*/ 	.byte	0x02, 0x09, 0x00, 0x00, 0x02, 0x02, 0x01, 0x00, 0x02, 0x05, 0x05, 0x00, 0x03, 0x07, 0x01, 0x01
        /*0010*/ 	.byte	0x02, 0x03, 0x00, 0x00, 0x02, 0x06, 0x01, 0x00, 0x04, 0x0b, 0x08, 0x00, 0x09, 0x00, 0x00, 0x00
        /*0020*/ 	.byte	0x00, 0x00, 0x00, 0x00


//--------------------- .nv.info._Z21matrix_multiplicationPiS_S_S_ --------------------------
	.section	.nv.info._Z21matrix_multiplicationPiS_S_S_,"",@"SHT_CUDA_INFO"
	.sectionflags	@""
	.align	4


	//----- nvinfo : EIATTR_CUDA_API_VERSION
	.align		4
        /*0000*/ 	.byte	0x04, 0x37
        /*0002*/ 	.short	(.L_25 - .L_24)
.L_24:
        /*0004*/ 	.word	0x00000082


	//----- nvinfo : EIATTR_KPARAM_INFO
	.align		4
.L_25:
        /*0008*/ 	.byte	0x04, 0x17
        /*000a*/ 	.short	(.L_27 - .L_26)
.L_26:
        /*000c*/ 	.word	0x00000000
        /*0010*/ 	.short	0x0003
        /*0012*/ 	.short	0x0018
        /*0014*/ 	.byte	0x00, 0xf5, 0x21, 0x00


	//----- nvinfo : EIATTR_KPARAM_INFO
	.align		4
.L_27:
        /*0018*/ 	.byte	0x04, 0x17
        /*001a*/ 	.short	(.L_29 - .L_28)
.L_28:
        /*001c*/ 	.word	0x00000000
        /*0020*/ 	.short	0x0002
        /*0022*/ 	.short	0x0010
        /*0024*/ 	.byte	0x00, 0xf5, 0x21, 0x00


	//----- nvinfo : EIATTR_KPARAM_INFO
	.align		4
.L_29:
        /*0028*/ 	.byte	0x04, 0x17
        /*002a*/ 	.short	(.L_31 - .L_30)
.L_30:
        /*002c*/ 	.word	0x00000000
        /*0030*/ 	.short	0x0001
        /*0032*/ 	.short	0x0008
        /*0034*/ 	.byte	0x00, 0xf5, 0x21, 0x00


	//----- nvinfo : EIATTR_KPARAM_INFO
	.align		4
.L_31:
        /*0038*/ 	.byte	0x04, 0x17
        /*003a*/ 	.short	(.L_33 - .L_32)
.L_32:
        /*003c*/ 	.word	0x00000000
        /*0040*/ 	.short	0x0000
        /*0042*/ 	.short	0x0000
        /*0044*/ 	.byte	0x00, 0xf5, 0x21, 0x00


	//----- nvinfo : EIATTR_SPARSE_MMA_MASK
	.align		4
.L_33:
        /*0048*/ 	.byte	0x03, 0x50
        /*004a*/ 	.short	0x0000


	//----- nvinfo : EIATTR_MAXREG_COUNT
	.align		4
        /*004c*/ 	.byte	0x03, 0x1b
        /*004e*/ 	.short	0x00ff


	//----- nvinfo : EIATTR_NUM_BARRIERS
	.align		4
        /*0050*/ 	.byte	0x02, 0x4c
        /*0052*/ 	.byte	0x01
	.zero		1


	//----- nvinfo : EIATTR_MERCURY_ISA_VERSION
	.align		4
        /*0054*/ 	.byte	0x03, 0x5f
        /*0056*/ 	.short	0x0101


	//----- nvinfo : EIATTR_VRC_CTA_INIT_COUNT
	.align		4
        /*0058*/ 	.byte	0x02, 0x4a
	.zero		1
	.zero		1


	//----- nvinfo : EIATTR_EXIT_INSTR_OFFSETS
	.align		4
        /*005c*/ 	.byte	0x04, 0x1c
        /*005e*/ 	.short	(.L_35 - .L_34)


	//   ....[0]....
.L_34:
        /*0060*/ 	.word	0x00000390


	//----- nvinfo : EIATTR_CRS_STACK_SIZE
	.align		4
.L_35:
        /*0064*/ 	.byte	0x04, 0x1e
        /*0066*/ 	.short	(.L_37 - .L_36)
.L_36:
        /*0068*/ 	.word	0x00000000


	//----- nvinfo : EIATTR_CBANK_PARAM_SIZE
	.align		4
.L_37:
        /*006c*/ 	.byte	0x03, 0x19
        /*006e*/ 	.short	0x0020


	//----- nvinfo : EIATTR_PARAM_CBANK
	.align		4
        /*0070*/ 	.byte	0x04, 0x0a
        /*0072*/ 	.short	(.L_39 - .L_38)
	.align		4
.L_38:
        /*0074*/ 	.word	index@(.nv.constant0._Z21matrix_multiplicationPiS_S_S_)
        /*0078*/ 	.short	0x0380
        /*007a*/ 	.short	0x0020


	//----- nvinfo : EIATTR_SW_WAR
	.align		4
.L_39:
        /*007c*/ 	.byte	0x04, 0x36
        /*007e*/ 	.short	(.L_41 - .L_40)
.L_40:
        /*0080*/ 	.word	0x00000008
.L_41:


//--------------------- .nv.info._Z11bubble_sortPiS_S_ --------------------------
	.section	.nv.info._Z11bubble_sortPiS_S_,"",@"SHT_CUDA_INFO"
	.sectionflags	@""
	.align	4


	//----- nvinfo : EIATTR_CUDA_API_VERSION
	.align		4
        /*0000*/ 	.byte	0x04, 0x37
        /*0002*/ 	.short	(.L_43 - .L_42)
.L_42:
        /*0004*/ 	.word	0x00000082


	//----- nvinfo : EIATTR_KPARAM_INFO
	.align		4
.L_43:
        /*0008*/ 	.byte	0x04, 0x17
        /*000a*/ 	.short	(.L_45 - .L_44)
.L_44:
        /*000c*/ 	.word	0x00000000
        /*0010*/ 	.short	0x0002
        /*0012*/ 	.short	0x0010
        /*0014*/ 	.byte	0x00, 0xf5, 0x21, 0x00


	//----- nvinfo : EIATTR_KPARAM_INFO
	.align		4
.L_45:
        /*0018*/ 	.byte	0x04, 0x17
        /*001a*/ 	.short	(.L_47 - .L_46)
.L_46:
        /*001c*/ 	.word	0x00000000
        /*0020*/ 	.short	0x0001
        /*0022*/ 	.short	0x0008
        /*0024*/ 	.byte	0x00, 0xf5, 0x21, 0x00


	//----- nvinfo : EIATTR_KPARAM_INFO
	.align		4
.L_47:
        /*0028*/ 	.byte	0x04, 0x17
        /*002a*/ 	.short	(.L_49 - .L_48)
.L_48:
        /*002c*/ 	.word	0x00000000
        /*0030*/ 	.short	0x0000
        /*0032*/ 	.short	0x0000
        /*0034*/ 	.byte	0x00, 0xf5, 0x21, 0x00


	//----- nvinfo : EIATTR_SPARSE_MMA_MASK
	.align		4
.L_49:
        /*0038*/ 	.byte	0x03, 0x50
        /*003a*/ 	.short	0x0000


	//----- nvinfo : EIATTR_MAXREG_COUNT
	.align		4
        /*003c*/ 	.byte	0x03, 0x1b
        /*003e*/ 	.short	0x00ff


	//----- nvinfo : EIATTR_NUM_BARRIERS
	.align		4
        /*0040*/ 	.byte	0x02, 0x4c
        /*0042*/ 	.byte	0x01
	.zero		1


	//----- nvinfo : EIATTR_MERCURY_ISA_VERSION
	.align		4
        /*0044*/ 	.byte	0x03, 0x5f
        /*0046*/ 	.short	0x0101


	//----- nvinfo : EIATTR_VRC_CTA_INIT_COUNT
	.align		4
        /*0048*/ 	.byte	0x02, 0x4a
	.zero		1
	.zero		1


	//----- nvinfo : EIATTR_EXIT_INSTR_OFFSETS
	.align		4
        /*004c*/ 	.byte	0x04, 0x1c
        /*004e*/ 	.short	(.L_51 - .L_50)


	//   ....[0]....
.L_50:
        /*0050*/ 	.word	0x000002e0


	//----- nvinfo : EIATTR_CRS_STACK_SIZE
	.align		4
.L_51:
        /*0054*/ 	.byte	0x04, 0x1e
        /*0056*/ 	.short	(.L_53 - .L_52)
.L_52:
        /*0058*/ 	.word	0x00000000


	//----- nvinfo : EIATTR_CBANK_PARAM_SIZE
	.align		4
.L_53:
        /*005c*/ 	.byte	0x03, 0x19
        /*005e*/ 	.short	0x0018


	//----- nvinfo : EIATTR_PARAM_CBANK
	.align		4
        /*0060*/ 	.byte	0x04, 0x0a
        /*0062*/ 	.short	(.L_55 - .L_54)
	.align		4
.L_54:
        /*0064*/ 	.word	index@(.nv.constant0._Z11bubble_sortPiS_S_)
        /*0068*/ 	.short	0x0380
        /*006a*/ 	.short	0x0018


	//----- nvinfo : EIATTR_SW_WAR
	.align		4
.L_55:
        /*006c*/ 	.byte	0x04, 0x36
        /*006e*/ 	.short	(.L_57 - .L_56)
.L_56:
        /*0070*/ 	.word	0x00000008
.L_57:


//--------------------- .nv.info._Z13linear_searchPiS_S_S_S_ --------------------------
	.section	.nv.info._Z13linear_searchPiS_S_S_S_,"",@"SHT_CUDA_INFO"
	.sectionflags	@""
	.align	4


	//----- nvinfo : EIATTR_CUDA_API_VERSION
	.align		4
        /*0000*/ 	.byte	0x04, 0x37
        /*0002*/ 	.short	(.L_59 - .L_58)
.L_58:
        /*0004*/ 	.word	0x00000082


	//----- nvinfo : EIATTR_KPARAM_INFO
	.align		4
.L_59:
        /*0008*/ 	.byte	0x04, 0x17
        /*000a*/ 	.short	(.L_61 - .L_60)
.L_60:
        /*000c*/ 	.word	0x00000000
        /*0010*/ 	.short	0x0004
        /*0012*/ 	.short	0x0020
        /*0014*/ 	.byte	0x00, 0xf5, 0x21, 0x00


	//----- nvinfo : EIATTR_KPARAM_INFO
	.align		4
.L_61:
        /*0018*/ 	.byte	0x04, 0x17
        /*001a*/ 	.short	(.L_63 - .L_62)
.L_62:
        /*001c*/ 	.word	0x00000000
        /*0020*/ 	.short	0x0003
        /*0022*/ 	.short	0x0018
        /*0024*/ 	.byte	0x00, 0xf5, 0x21, 0x00


	//----- nvinfo : EIATTR_KPARAM_INFO
	.align		4
.L_63:
        /*0028*/ 	.byte	0x04, 0x17
        /*002a*/ 	.short	(.L_65 - .L_64)
.L_64:
        /*002c*/ 	.word	0x00000000
        /*0030*/ 	.short	0x0002
        /*0032*/ 	.short	0x0010
        /*0034*/ 	.byte	0x00, 0xf5, 0x21, 0x00


	//----- nvinfo : EIATTR_KPARAM_INFO
	.align		4
.L_65:
        /*0038*/ 	.byte	0x04, 0x17
        /*003a*/ 	.short	(.L_67 - .L_66)
.L_66:
        /*003c*/ 	.word	0x00000000
        /*0040*/ 	.short	0x0001
        /*0042*/ 	.short	0x0008
        /*0044*/ 	.byte	0x00, 0xf5, 0x21, 0x00


	//----- nvinfo : EIATTR_KPARAM_INFO
	.align		4
.L_67:
        /*0048*/ 	.byte	0x04, 0x17
        /*004a*/ 	.short	(.L_69 - .L_68)
.L_68:
        /*004c*/ 	.word	0x00000000
        /*0050*/ 	.short	0x0000
        /*0052*/ 	.short	0x0000
        /*0054*/ 	.byte	0x00, 0xf5, 0x21, 0x00


	//----- nvinfo : EIATTR_SPARSE_MMA_MASK
	.align		4
.L_69:
        /*0058*/ 	.byte	0x03, 0x50
        /*005a*/ 	.short	0x0000


	//----- nvinfo : EIATTR_MAXREG_COUNT
	.align		4
        /*005c*/ 	.byte	0x03, 0x1b
        /*005e*/ 	.short	0x00ff


	//----- nvinfo : EIATTR_NUM_BARRIERS
	.align		4
        /*0060*/ 	.byte	0x02, 0x4c
        /*0062*/ 	.byte	0x01
	.zero		1


	//----- nvinfo : EIATTR_MERCURY_ISA_VERSION
	.align		4
        /*0064*/ 	.byte	0x03, 0x5f
        /*0066*/ 	.short	0x0101


	//----- nvinfo : EIATTR_VRC_CTA_INIT_COUNT
	.align		4
        /*0068*/ 	.byte	0x02, 0x4a
	.zero		1
	.zero		1


	//----- nvinfo : EIATTR_EXIT_INSTR_OFFSETS
	.align		4
        /*006c*/ 	.byte	0x04, 0x1c
        /*006e*/ 	.short	(.L_71 - .L_70)


	//   ....[0]....
.L_70:
        /*0070*/ 	.word	0x00001430


	//----- nvinfo : EIATTR_CRS_STACK_SIZE
	.align		4
.L_71:
        /*0074*/ 	.byte	0x04, 0x1e
        /*0076*/ 	.short	(.L_73 - .L_72)
.L_72:
        /*0078*/ 	.word	0x00000000


	//----- nvinfo : EIATTR_CBANK_PARAM_SIZE
	.align		4
.L_73:
        /*007c*/ 	.byte	0x03, 0x19
        /*007e*/ 	.short	0x0028


	//----- nvinfo : EIATTR_PARAM_CBANK
	.align		4
        /*0080*/ 	.byte	0x04, 0x0a
        /*0082*/ 	.short	(.L_75 - .L_74)
	.align		4
.L_74:
        /*0084*/ 	.word	index@(.nv.constant0._Z13linear_searchPiS_S_S_S_)
        /*0088*/ 	.short	0x0380
        /*008a*/ 	.short	0x0028


	//----- nvinfo : EIATTR_SW_WAR
	.align		4
.L_75:
        /*008c*/ 	.byte	0x04, 0x36
        /*008e*/ 	.short	(.L_77 - .L_76)
.L_76:
        /*0090*/ 	.word	0x00000008
.L_77:


//--------------------- .nv.info._Z12return_firstPiS_ --------------------------
	.section	.nv.info._Z12return_firstPiS_,"",@"SHT_CUDA_INFO"
	.sectionflags	@""
	.align	4


	//----- nvinfo : EIATTR_CUDA_API_VERSION
	.align		4
        /*0000*/ 	.byte	0x04, 0x37
        /*0002*/ 	.short	(.L_79 - .L_78)
.L_78:
        /*0004*/ 	.word	0x00000082


	//----- nvinfo : EIATTR_KPARAM_INFO
	.align		4
.L_79:
        /*0008*/ 	.byte	0x04, 0x17
        /*000a*/ 	.short	(.L_81 - .L_80)
.L_80:
        /*000c*/ 	.word	0x00000000
        /*0010*/ 	.short	0x0001
        /*0012*/ 	.short	0x0008
        /*0014*/ 	.byte	0x00, 0xf5, 0x21, 0x00


	//----- nvinfo : EIATTR_KPARAM_INFO
	.align		4
.L_81:
        /*0018*/ 	.byte	0x04, 0x17
        /*001a*/ 	.short	(.L_83 - .L_82)
.L_82:
        /*001c*/ 	.word	0x00000000
        /*0020*/ 	.short	0x0000
        /*0022*/ 	.short	0x0000
        /*0024*/ 	.byte	0x00, 0xf5, 0x21, 0x00


	//----- nvinfo : EIATTR_SPARSE_MMA_MASK
	.align		4
.L_83:
        /*0028*/ 	.byte	0x03, 0x50
        /*002a*/ 	.short	0x0000


	//----- nvinfo : EIATTR_MAXREG_COUNT
	.align		4
        /*002c*/ 	.byte	0x03, 0x1b
        /*002e*/ 	.short	0x00ff


	//----- nvinfo : EIATTR_NUM_BARRIERS
	.align		4
        /*0030*/ 	.byte	0x02, 0x4c
        /*0032*/ 	.byte	0x01
	.zero		1


	//----- nvinfo : EIATTR_MERCURY_ISA_VERSION
	.align		4
        /*0034*/ 	.byte	0x03, 0x5f
        /*0036*/ 	.short	0x0101


	//----- nvinfo : EIATTR_VRC_CTA_INIT_COUNT
	.align		4
        /*0038*/ 	.byte	0x02, 0x4a
	.zero		1
	.zero		1


	//----- nvinfo : EIATTR_EXIT_INSTR_OFFSETS
	.align		4
        /*003c*/ 	.byte	0x04, 0x1c
        /*003e*/ 	.short	(.L_85 - .L_84)


	//   ....[0]....
.L_84:
        /*0040*/ 	.word	0x000000c0


	//----- nvinfo : EIATTR_CRS_STACK_SIZE
	.align		4
.L_85:
        /*0044*/ 	.byte	0x04, 0x1e
        /*0046*/ 	.short	(.L_87 - .L_86)
.L_86:
        /*0048*/ 	.word	0x00000000


	//----- nvinfo : EIATTR_CBANK_PARAM_SIZE
	.align		4
.L_87:
        /*004c*/ 	.byte	0x03, 0x19
        /*004e*/ 	.short	0x0010


	//----- nvinfo : EIATTR_PARAM_CBANK
	.align		4
        /*0050*/ 	.byte	0x04, 0x0a
        /*0052*/ 	.short	(.L_89 - .L_88)
	.align		4
.L_88:
        /*0054*/ 	.word	index@(.nv.constant0._Z12return_firstPiS_)
        /*0058*/ 	.short	0x0380
        /*005a*/ 	.short	0x0010


	//----- nvinfo : EIATTR_SW_WAR
	.align		4
.L_89:
        /*005c*/ 	.byte	0x04, 0x36
        /*005e*/ 	.short	(.L_91 - .L_90)
.L_90:
        /*0060*/ 	.word	0x00000008
.L_91:


//--------------------- .nv.callgraph             --------------------------
	.section	.nv.callgraph,"",@"SHT_CUDA_CALLGRAPH"
	.align	4
	.sectionentsize	8
	.align		4
        /*0000*/ 	.word	0x00000000
	.align		4
        /*0004*/ 	.word	0xffffffff
	.align		4
        /*0008*/ 	.word	0x00000000
	.align		4
        /*000c*/ 	.word	0xfffffffe
	.align		4
        /*0010*/ 	.word	0x00000000
	.align		4
        /*0014*/ 	.word	0xfffffffd
	.align		4
        /*0018*/ 	.word	0x00000000
	.align		4
        /*001c*/ 	.word	0xfffffffc


//--------------------- .text._Z21matrix_multiplicationPiS_S_S_ --------------------------
	.section	.text._Z21matrix_multiplicationPiS_S_S_,"ax",@progbits
	.align	128
        .global         _Z21matrix_multiplicationPiS_S_S_
        .type           _Z21matrix_multiplicationPiS_S_S_,@function
        .size           _Z21matrix_multiplicationPiS_S_S_,(.L_x_92 - _Z21matrix_multiplicationPiS_S_S_)
        .other          _Z21matrix_multiplicationPiS_S_S_,@"STO_CUDA_ENTRY STV_DEFAULT"
_Z21matrix_multiplicationPiS_S_S_:
.text._Z21matrix_multiplicationPiS_S_S_:
[----:B------:R-:W-:Y:S08]  /*0000*/  LDC R1, c[0x0][0x37c] ;  /* 0x0000df00ff017b82 */ /* 0x000ff00000000800 */
[----:B------:R-:W0:Y:S01]  /*0010*/  LDC.64 R2, c[0x0][0x390] ;  /* 0x0000e400ff027b82 */ /* 0x000e220000000a00 */
[----:B------:R-:W0:Y:S07]  /*0020*/  LDCU.64 UR6, c[0x0][0x358] ;  /* 0x00006b00ff0677ac */ /* 0x000e2e0008000a00 */
[----:B------:R-:W1:Y:S01]  /*0030*/  LDC.64 R4, c[0x0][0x388] ;  /* 0x0000e200ff047b82 */ /* 0x000e620000000a00 */
[----:B0-----:R-:W2:Y:S04]  /*0040*/  LDG.E R3, desc[UR6][R2.64] ;  /* 0x0000000602037981 */ /* 0x001ea8000c1e1900 */
[----:B-1----:R-:W3:Y:S01]  /*0050*/  LDG.E R5, desc[UR6][R4.64] ;  /* 0x0000000604057981 */ /* 0x002ee2000c1e1900 */
[----:B------:R-:W-:Y:S01]  /*0060*/  BSSY.RECONVERGENT B0, `(.L_x_0) ;  /* 0x0000031000007945 */ /* 0x000fe20003800200 */
[----:B------:R-:W2:Y:S02]  /*0070*/  S2R R0, SR_TID.X ;  /* 0x0000000000007919 */ /* 0x000ea40000002100 */
[----:B--2---:R-:W-:-:S04]  /*0080*/  IMAD R0, R3, R0, RZ ;  /* 0x0000000003007224 */ /* 0x004fc800078e02ff */
[-C--:B---3--:R-:W-:Y:S02]  /*0090*/  IMAD R0, R0, R5.reuse, RZ ;  /* 0x0000000500007224 */ /* 0x088fe400078e02ff */
[-C--:B------:R-:W-:Y:S02]  /*00a0*/  IMAD R6, R5, R5.reuse, RZ ;  /* 0x0000000505067224 */ /* 0x080fe400078e02ff */
[----:B------:R-:W-:-:S05]  /*00b0*/  IMAD R7, R3, R5, R0 ;  /* 0x0000000503077224 */ /* 0x000fca00078e0200 */
[----:B------:R-:W-:-:S04]  /*00c0*/  VIMNMX R15, PT, PT, R6, R7, PT ;  /* 0x00000007060f7248 */ /* 0x000fc80003fe0100 */
[----:B------:R-:W-:-:S13]  /*00d0*/  ISETP.GE.AND P0, PT, R0, R15, PT ;  /* 0x0000000f0000720c */ /* 0x000fda0003f06270 */
[----:B------:R-:W-:Y:S05]  /*00e0*/  @P0 BRA `(.L_x_1) ;  /* 0x0000000000a00947 */ /* 0x000fea0003800000 */
[----:B------:R-:W-:Y:S01]  /*00f0*/  HFMA2 R17, -RZ, RZ, 0, 0 ;  /* 0x00000000ff117431 */ /* 0x000fe200000001ff */
[----:B------:R-:W-:Y:S01]  /*0100*/  MOV R14, R5 ;  /* 0x00000005000e7202 */ /* 0x000fe20000000f00 */
[----:B------:R-:W-:-:S07]  /*0110*/  IMAD.MOV.U32 R16, RZ, RZ, R0 ;  /* 0x000000ffff107224 */ /* 0x000fce00078e0000 */
.L_x_8:
[----:B------:R-:W-:Y:S01]  /*0120*/  ISETP.GE.AND P0, PT, R14, 0x1, PT ;  /* 0x000000010e00780c */ /* 0x000fe20003f06270 */
[----:B------:R-:W-:-:S12]  /*0130*/  BSSY.RECONVERGENT B1, `(.L_x_2) ;  /* 0x000001f000017945 */ /* 0x000fd80003800200 */
[----:B------:R-:W-:Y:S05]  /*0140*/  @!P0 BRA `(.L_x_3) ;  /* 0x0000000000748947 */ /* 0x000fea0003800000 */
[----:B------:R-:W-:-:S07]  /*0150*/  MOV R19, RZ ;  /* 0x000000ff00137202 */ /* 0x000fce0000000f00 */
.L_x_7:
[----:B------:R-:W-:Y:S01]  /*0160*/  ISETP.GE.AND P0, PT, R14, 0x1, PT ;  /* 0x000000010e00780c */ /* 0x000fe20003f06270 */
[----:B------:R-:W-:-:S12]  /*0170*/  BSSY.RECONVERGENT B2, `(.L_x_4) ;  /* 0x0000017000027945 */ /* 0x000fd80003800200 */
[----:B------:R-:W-:Y:S05]  /*0180*/  @!P0 BRA `(.L_x_5) ;  /* 0x0000000000548947 */ /* 0x000fea0003800000 */
[----:B------:R-:W0:Y:S01]  /*0190*/  LDC.64 R2, c[0x0][0x388] ;  /* 0x0000e200ff027b82 */ /* 0x000e220000000a00 */
[----:B------:R-:W-:Y:S01]  /*01a0*/  IMAD.IADD R18, R0, 0x1, R19 ;  /* 0x0000000100127824 */ /* 0x000fe200078e0213 */
[----:B------:R-:W-:Y:S01]  /*01b0*/  MOV R21, R16 ;  /* 0x0000001000157202 */ /* 0x000fe20000000f00 */
[----:B------:R-:W-:-:S05]  /*01c0*/  UMOV UR4, URZ ;  /* 0x000000ff00047c82 */ /* 0x000fca0008000000 */
[----:B------:R-:W1:Y:S08]  /*01d0*/  LDC.64 R4, c[0x0][0x380] ;  /* 0x0000e000ff047b82 */ /* 0x000e700000000a00 */
[----:B------:R-:W2:Y:S02]  /*01e0*/  LDC.64 R6, c[0x0][0x398] ;  /* 0x0000e600ff067b82 */ /* 0x000ea40000000a00 */
.L_x_6:
[----:B------:R-:W-:Y:S02]  /*01f0*/  IMAD R13, R14, UR4, R19 ;  /* 0x000000040e0d7c24 */ /* 0x000fe4000f8e0213 */
[----:B------:R-:W-:Y:S02]  /*0200*/  IMAD R9, R17, R14, R18 ;  /* 0x0000000e11097224 */ /* 0x000fe400078e0212 */
[----:B-1----:R-:W-:-:S04]  /*0210*/  IMAD.WIDE R10, R21, 0x4, R4 ;  /* 0x00000004150a7825 */ /* 0x002fc800078e0204 */
[----:B------:R-:W-:Y:S02]  /*0220*/  IMAD.WIDE R12, R13, 0x4, R4 ;  /* 0x000000040d0c7825 */ /* 0x000fe400078e0204 */
[----:B------:R-:W3:Y:S02]  /*0230*/  LDG.E R10, desc[UR6][R10.64] ;  /* 0x000000060a0a7981 */ /* 0x000ee4000c1e1900 */
[----:B--2---:R-:W-:Y:S02]  /*0240*/  IMAD.WIDE R8, R9, 0x4, R6 ;  /* 0x0000000409087825 */ /* 0x004fe400078e0206 */
[----:B------:R-:W3:Y:S04]  /*0250*/  LDG.E R13, desc[UR6][R12.64] ;  /* 0x000000060c0d7981 */ /* 0x000ee8000c1e1900 */
[----:B------:R-:W3:Y:S02]  /*0260*/  LDG.E R14, desc[UR6][R8.64] ;  /* 0x00000006080e7981 */ /* 0x000ee4000c1e1900 */
[----:B---3--:R-:W-:-:S05]  /*0270*/  IMAD R23, R10, R13, R14 ;  /* 0x0000000d0a177224 */ /* 0x008fca00078e020e */
[----:B------:R3:W-:Y:S04]  /*0280*/  STG.E desc[UR6][R8.64], R23 ;  /* 0x0000001708007986 */ /* 0x0007e8000c101906 */
[----:B0-----:R-:W2:Y:S01]  /*0290*/  LDG.E R14, desc[UR6][R2.64] ;  /* 0x00000006020e7981 */ /* 0x001ea2000c1e1900 */
[----:B------:R-:W-:Y:S01]  /*02a0*/  UIADD3 UR4, UPT, UPT, UR4, 0x1, URZ ;  /* 0x0000000104047890 */ /* 0x000fe2000fffe0ff */
[----:B------:R-:W-:-:S05]  /*02b0*/  IADD3 R21, PT, PT, R21, 0x1, RZ ;  /* 0x0000000115157810 */ /* 0x000fca0007ffe0ff */
[----:B--2---:R-:W-:-:S13]  /*02c0*/  ISETP.LE.AND P0, PT, R14, UR4, PT ;  /* 0x000000040e007c0c */ /* 0x004fda000bf03270 */
[----:B---3--:R-:W-:Y:S05]  /*02d0*/  @!P0 BRA `(.L_x_6) ;  /* 0xfffffffc00c48947 */ /* 0x008fea000383ffff */
.L_x_5:
[----:B------:R-:W-:Y:S05]  /*02e0*/  BSYNC.RECONVERGENT B2 ;  /* 0x0000000000027941 */ /* 0x000fea0003800200 */
.L_x_4:
[----:B------:R-:W-:-:S05]  /*02f0*/  VIADD R19, R19, 0x1 ;  /* 0x0000000113137836 */ /* 0x000fca0000000000 */
[----:B------:R-:W-:-:S13]  /*0300*/  ISETP.GE.AND P0, PT, R19, R14, PT ;  /* 0x0000000e1300720c */ /* 0x000fda0003f06270 */
[----:B------:R-:W-:Y:S05]  /*0310*/  @!P0 BRA `(.L_x_7) ;  /* 0xfffffffc00908947 */ /* 0x000fea000383ffff */
.L_x_3:
[----:B------:R-:W-:Y:S05]  /*0320*/  BSYNC.RECONVERGENT B1 ;  /* 0x0000000000017941 */ /* 0x000fea0003800200 */
.L_x_2:
[----:B------:R-:W-:Y:S02]  /*0330*/  IADD3 R16, PT, PT, R14, R16, RZ ;  /* 0x000000100e107210 */ /* 0x000fe40007ffe0ff */
[----:B------:R-:W-:Y:S02]  /*0340*/  IADD3 R17, PT, PT, R17, 0x1, RZ ;  /* 0x0000000111117810 */ /* 0x000fe40007ffe0ff */
[----:B------:R-:W-:-:S13]  /*0350*/  ISETP.GE.AND P0, PT, R16, R15, PT ;  /* 0x0000000f1000720c */ /* 0x000fda0003f06270 */
[----:B------:R-:W-:Y:S05]  /*0360*/  @!P0 BRA `(.L_x_8) ;  /* 0xfffffffc006c8947 */ /* 0x000fea000383ffff */
.L_x_1:
[----:B------:R-:W-:Y:S05]  /*0370*/  BSYNC.RECONVERGENT B0 ;  /* 0x0000000000007941 */ /* 0x000fea0003800200 */
.L_x_0:
[----:B------:R-:W-:Y:S06]  /*0380*/  BAR.SYNC.DEFER_BLOCKING 0x0 ;  /* 0x0000000000007b1d */ /* 0x000fec0000010000 */
[----:B------:R-:W-:Y:S05]  /*0390*/  EXIT ;  /* 0x000000000000794d */ /* 0x000fea0003800000 */
.L_x_9:
[----:B------:R-:W-:-:S00]  /*03a0*/  BRA `(.L_x_9) ;  /* 0xfffffffc00fc7947 */ /* 0x000fc0000383ffff */
[----:B------:R-:W-:-:S00]  /*03b0*/  NOP ;  /* 0x0000000000007918 */ /* 0x000fc00000000000 */
        /* <DEDUP_REMOVED lines=12> */
.L_x_92:


//--------------------- .text._Z11bubble_sortPiS_S_ --------------------------
	.section	.text._Z11bubble_sortPiS_S_,"ax",@progbits
	.align	128
        .global         _Z11bubble_sortPiS_S_
        .type           _Z11bubble_sortPiS_S_,@function
        .size           _Z11bubble_sortPiS_S_,(.L_x_93 - _Z11bubble_sortPiS_S_)
        .other          _Z11bubble_sortPiS_S_,@"STO_CUDA_ENTRY STV_DEFAULT"
_Z11bubble_sortPiS_S_:
.text._Z11bubble_sortPiS_S_:
        /* <DEDUP_REMOVED lines=8> */
[----:B--2---:R-:W-:-:S05]  /*0080*/  IMAD R9, R2, R9, RZ ;  /* 0x0000000902097224 */ /* 0x004fca00078e02ff */
[----:B---3--:R-:W-:-:S04]  /*0090*/  VIADDMNMX R0, R9, R2, R4, PT ;  /* 0x0000000209007246 */ /* 0x008fc80003800104 */
[----:B------:R-:W-:-:S13]  /*00a0*/  ISETP.GE.AND P0, PT, R9, R0, PT ;  /* 0x000000000900720c */ /* 0x000fda0003f06270 */
[----:B------:R-:W-:Y:S05]  /*00b0*/  @P0 BRA `(.L_x_11) ;  /* 0x0000000000800947 */ /* 0x000fea0003800000 */
[----:B------:R-:W0:Y:S01]  /*00c0*/  LDC.64 R2, c[0x0][0x380] ;  /* 0x0000e000ff027b82 */ /* 0x000e220000000a00 */
[----:B------:R-:W-:Y:S02]  /*00d0*/  IMAD.IADD R8, R9, 0x1, R0 ;  /* 0x0000000109087824 */ /* 0x000fe400078e0200 */
[----:B------:R-:W-:-:S05]  /*00e0*/  IMAD.MOV.U32 R11, RZ, RZ, R9 ;  /* 0x000000ffff0b7224 */ /* 0x000fca00078e0009 */
[----:B------:R-:W1:Y:S01]  /*00f0*/  LDC.64 R4, c[0x0][0x380] ;  /* 0x0000e000ff047b82 */ /* 0x000e620000000a00 */
[----:B0-----:R-:W-:-:S05]  /*0100*/  IADD3 R2, P0, PT, R2, 0x4, RZ ;  /* 0x0000000402027810 */ /* 0x001fca0007f1e0ff */
[----:B------:R-:W-:Y:S02]  /*0110*/  IMAD.X R3, RZ, RZ, R3, P0 ;  /* 0x000000ffff037224 */ /* 0x000fe400000e0603 */
[----:B-1----:R-:W-:-:S07]  /*0120*/  IMAD.WIDE R4, R9, 0x4, R4 ;  /* 0x0000000409047825 */ /* 0x002fce00078e0204 */
.L_x_17:
[----:B--2---:R-:W-:Y:S01]  /*0130*/  LOP3.LUT R7, RZ, R11, RZ, 0x33, !PT ;  /* 0x0000000bff077212 */ /* 0x004fe200078e33ff */
[----:B------:R-:W-:Y:S01]  /*0140*/  VIADD R11, R11, 0x1 ;  /* 0x000000010b0b7836 */ /* 0x000fe20000000000 */
[----:B------:R-:W-:Y:S02]  /*0150*/  BSSY.RECONVERGENT B1, `(.L_x_12) ;  /* 0x0000015000017945 */ /* 0x000fe40003800200 */
[----:B------:R-:W-:Y:S02]  /*0160*/  IADD3 R12, PT, PT, R8, R7, RZ ;  /* 0x00000007080c7210 */ /* 0x000fe40007ffe0ff */
[----:B------:R-:W-:Y:S02]  /*0170*/  ISETP.NE.AND P0, PT, R11, R0, PT ;  /* 0x000000000b00720c */ /* 0x000fe40003f05270 */
[----:B------:R-:W-:-:S13]  /*0180*/  ISETP.GE.AND P1, PT, R9, R12, PT ;  /* 0x0000000c0900720c */ /* 0x000fda0003f26270 */
[----:B0-----:R-:W-:Y:S05]  /*0190*/  @P1 BRA `(.L_x_13) ;  /* 0x0000000000401947 */ /* 0x001fea0003800000 */
[----:B------:R0:W5:Y:S01]  /*01a0*/  LDG.E R10, desc[UR4][R4.64] ;  /* 0x00000004040a7981 */ /* 0x000162000c1e1900 */
[----:B------:R-:W-:-:S07]  /*01b0*/  IMAD.MOV.U32 R13, RZ, RZ, R9 ;  /* 0x000000ffff0d7224 */ /* 0x000fce00078e0009 */
.L_x_16:
[----:B--2---:R-:W-:-:S05]  /*01c0*/  IMAD.WIDE R6, R13, 0x4, R2 ;  /* 0x000000040d067825 */ /* 0x004fca00078e0202 */
[----:B------:R-:W2:Y:S01]  /*01d0*/  LDG.E R15, desc[UR4][R6.64] ;  /* 0x00000004060f7981 */ /* 0x000ea2000c1e1900 */
[----:B------:R-:W-:Y:S01]  /*01e0*/  IADD3 R13, PT, PT, R13, 0x1, RZ ;  /* 0x000000010d0d7810 */ /* 0x000fe20007ffe0ff */
[----:B------:R-:W-:Y:S03]  /*01f0*/  BSSY.RECONVERGENT B2, `(.L_x_14) ;  /* 0x0000008000027945 */ /* 0x000fe60003800200 */
[----:B------:R-:W-:Y:S02]  /*0200*/  ISETP.GE.AND P2, PT, R13, R12, PT ;  /* 0x0000000c0d00720c */ /* 0x000fe40003f46270 */
[----:B--2--5:R-:W-:-:S13]  /*0210*/  ISETP.GT.AND P1, PT, R10, R15, PT ;  /* 0x0000000f0a00720c */ /* 0x024fda0003f24270 */
[----:B------:R-:W-:Y:S05]  /*0220*/  @!P1 BRA `(.L_x_15) ;  /* 0x0000000000109947 */ /* 0x000fea0003800000 */
[----:B------:R-:W2:Y:S04]  /*0230*/  LDG.E R17, desc[UR4][R6.64+-0x4] ;  /* 0xfffffc0406117981 */ /* 0x000ea8000c1e1900 */
[----:B------:R1:W-:Y:S04]  /*0240*/  STG.E desc[UR4][R6.64+-0x4], R15 ;  /* 0xfffffc0f06007986 */ /* 0x0003e8000c101904 */
[----:B--2---:R2:W-:Y:S01]  /*0250*/  STG.E desc[UR4][R6.64], R17 ;  /* 0x0000001106007986 */ /* 0x0045e2000c101904 */
[----:B-1----:R-:W-:-:S07]  /*0260*/  IMAD.MOV.U32 R15, RZ, RZ, R17 ;  /* 0x000000ffff0f7224 */ /* 0x002fce00078e0011 */
.L_x_15:
[----:B------:R-:W-:Y:S05]  /*0270*/  BSYNC.RECONVERGENT B2 ;  /* 0x0000000000027941 */ /* 0x000fea0003800200 */
.L_x_14:
[----:B------:R-:W-:Y:S01]  /*0280*/  MOV R10, R15 ;  /* 0x0000000f000a7202 */ /* 0x000fe20000000f00 */
[----:B------:R-:W-:Y:S06]  /*0290*/  @!P2 BRA `(.L_x_16) ;  /* 0xfffffffc00c8a947 */ /* 0x000fec000383ffff */
.L_x_13:
[----:B------:R-:W-:Y:S05]  /*02a0*/  BSYNC.RECONVERGENT B1 ;  /* 0x0000000000017941 */ /* 0x000fea0003800200 */
.L_x_12:
[----:B------:R-:W-:Y:S05]  /*02b0*/  @P0 BRA `(.L_x_17) ;  /* 0xfffffffc009c0947 */ /* 0x000fea000383ffff */
.L_x_11:
[----:B------:R-:W-:Y:S05]  /*02c0*/  BSYNC.RECONVERGENT B0 ;  /* 0x0000000000007941 */ /* 0x000fea0003800200 */
.L_x_10:
[----:B------:R-:W-:Y:S06]  /*02d0*/  BAR.SYNC.DEFER_BLOCKING 0x0 ;  /* 0x0000000000007b1d */ /* 0x000fec0000010000 */
[----:B------:R-:W-:Y:S05]  /*02e0*/  EXIT ;  /* 0x000000000000794d */ /* 0x000fea0003800000 */
.L_x_18:
        /* <DEDUP_REMOVED lines=9> */
.L_x_93:


//--------------------- .text._Z13linear_searchPiS_S_S_S_ --------------------------
	.section	.text._Z13linear_searchPiS_S_S_S_,"ax",@progbits
	.align	128
        .global         _Z13linear_searchPiS_S_S_S_
        .type           _Z13linear_searchPiS_S_S_S_,@function
        .size           _Z13linear_searchPiS_S_S_S_,(.L_x_94 - _Z13linear_searchPiS_S_S_S_)
        .other          _Z13linear_searchPiS_S_S_S_,@"STO_CUDA_ENTRY STV_DEFAULT"
_Z13linear_searchPiS_S_S_S_:
.text._Z13linear_searchPiS_S_S_S_:
        /* <DEDUP_REMOVED lines=12> */
[----:B------:R-:W-:Y:S01]  /*00c0*/  IMAD.IADD R0, R8, 0x1, -R7 ;  /* 0x0000000108007824 */ /* 0x000fe200078e0a07 */
[----:B------:R-:W-:Y:S04]  /*00d0*/  BSSY.RECONVERGENT B2, `(.L_x_21) ;  /* 0x00000a1000027945 */ /* 0x000fe80003800200 */
[----:B------:R-:W-:Y:S01]  /*00e0*/  ISETP.GT.U32.AND P0, PT, R0, -0x10, PT ;  /* 0xfffffff00000780c */ /* 0x000fe20003f04070 */
[----:B------:R-:W-:-:S05]  /*00f0*/  IMAD.IADD R0, R7, 0x1, -R8 ;  /* 0x0000000107007824 */ /* 0x000fca00078e0a08 */
[----:B------:R-:W-:-:S07]  /*0100*/  LOP3.LUT R12, R0, 0xf, RZ, 0xc0, !PT ;  /* 0x0000000f000c7812 */ /* 0x000fce00078ec0ff */
[----:B------:R-:W-:Y:S05]  /*0110*/  @P0 BRA `(.L_x_22) ;  /* 0x0000000800700947 */ /* 0x000fea0003800000 */
[----:B------:R-:W0:Y:S01]  /*0120*/  LDC.64 R2, c[0x0][0x398] ;  /* 0x0000e600ff027b82 */ /* 0x000e220000000a00 */
[----:B------:R-:W-:Y:S01]  /*0130*/  LOP3.LUT R9, R0, 0xfffffff0, RZ, 0xc0, !PT ;  /* 0xfffffff000097812 */ /* 0x000fe200078ec0ff */
[----:B------:R-:W-:Y:S01]  /*0140*/  BSSY.RECONVERGENT B1, `(.L_x_23) ;  /* 0x0000098000017945 */ /* 0x000fe20003800200 */
[----:B------:R-:W-:-:S03]  /*0150*/  VIADD R8, R8, 0x7 ;  /* 0x0000000708087836 */ /* 0x000fc60000000000 */
[----:B------:R-:W-:Y:S02]  /*0160*/  IMAD.MOV R9, RZ, RZ, -R9 ;  /* 0x000000ffff097224 */ /* 0x000fe400078e0a09 */
[----:B------:R-:W1:Y:S05]  /*0170*/  LDC.64 R4, c[0x0][0x380] ;  /* 0x0000e000ff047b82 */ /* 0x000e6a0000000a00 */
.L_x_56:
[----:B0-----:R-:W-:Y:S01]  /*0180*/  VIADD R15, R8, 0xfffffff9 ;  /* 0xfffffff9080f7836 */ /* 0x001fe20000000000 */
[----:B0-----:R-:W2:Y:S03]  /*0190*/  LDG.E R13, desc[UR4][R2.64] ;  /* 0x00000004020d7981 */ /* 0x001ea6000c1e1900 */
[----:B-1----:R-:W-:-:S05]  /*01a0*/  IMAD.WIDE R6, R15, 0x4, R4 ;  /* 0x000000040f067825 */ /* 0x002fca00078e0204 */
[----:B------:R-:W2:Y:S01]  /*01b0*/  LDG.E R10, desc[UR4][R6.64] ;  /* 0x00000004060a7981 */ /* 0x000ea2000c1e1900 */
[----:B------:R-:W-:Y:S01]  /*01c0*/  BSSY.RECONVERGENT B3, `(.L_x_24) ;  /* 0x0000006000037945 */ /* 0x000fe20003800200 */
[----:B--2---:R-:W-:-:S13]  /*01d0*/  ISETP.NE.AND P0, PT, R10, R13, PT ;  /* 0x0000000d0a00720c */ /* 0x004fda0003f05270 */
[----:B-----5:R-:W-:Y:S05]  /*01e0*/  @P0 BRA `(.L_x_25) ;  /* 0x00000000000c0947 */ /* 0x020fea0003800000 */
[----:B------:R-:W0:Y:S02]  /*01f0*/  LDC.64 R10, c[0x0][0x3a0] ;  /* 0x0000e800ff0a7b82 */ /* 0x000e240000000a00 */
[----:B0-----:R0:W5:Y:S04]  /*0200*/  ATOMG.E.EXCH.STRONG.GPU PT, RZ, desc[UR4][R10.64], R15 ;  /* 0x8000000f0aff79a8 */ /* 0x001168000c1ef104 */
[----:B------:R0:W5:Y:S02]  /*0210*/  LDG.E R13, desc[UR4][R2.64] ;  /* 0x00000004020d7981 */ /* 0x000164000c1e1900 */
.L_x_25:
[----:B------:R-:W-:Y:S05]  /*0220*/  BSYNC.RECONVERGENT B3 ;  /* 0x0000000000037941 */ /* 0x000fea0003800200 */
.L_x_24:
[----:B0-----:R-:W2:Y:S01]  /*0230*/  LDG.E R10, desc[UR4][R6.64+0x4] ;  /* 0x00000404060a7981 */ /* 0x001ea2000c1e1900 */
[----:B------:R-:W-:Y:S01]  /*0240*/  BSSY.RECONVERGENT B3, `(.L_x_26) ;  /* 0x0000007000037945 */ /* 0x000fe20003800200 */
[----:B--2--5:R-:W-:-:S13]  /*0250*/  ISETP.NE.AND P0, PT, R10, R13, PT ;  /* 0x0000000d0a00720c */ /* 0x024fda0003f05270 */
[----:B------:R-:W-:Y:S05]  /*0260*/  @P0 BRA `(.L_x_27) ;  /* 0x0000000000100947 */ /* 0x000fea0003800000 */
[----:B------:R-:W0:Y:S01]  /*0270*/  LDC.64 R10, c[0x0][0x3a0] ;  /* 0x0000e800ff0a7b82 */ /* 0x000e220000000a00 */
[----:B------:R-:W-:-:S05]  /*0280*/  VIADD R15, R8, 0xfffffffa ;  /* 0xfffffffa080f7836 */ /* 0x000fca0000000000 */
[----:B0-----:R0:W5:Y:S04]  /*0290*/  ATOMG.E.EXCH.STRONG.GPU PT, RZ, desc[UR4][R10.64], R15 ;  /* 0x8000000f0aff79a8 */ /* 0x001168000c1ef104 */
[----:B------:R0:W5:Y:S02]  /*02a0*/  LDG.E R13, desc[UR4][R2.64] ;  /* 0x00000004020d7981 */ /* 0x000164000c1e1900 */
.L_x_27:
[----:B------:R-:W-:Y:S05]  /*02b0*/  BSYNC.RECONVERGENT B3 ;  /* 0x0000000000037941 */ /* 0x000fea0003800200 */
.L_x_26:
        /* <DEDUP_REMOVED lines=8> */
.L_x_29:
[----:B------:R-:W-:Y:S05]  /*0340*/  BSYNC.RECONVERGENT B3 ;  /* 0x0000000000037941 */ /* 0x000fea0003800200 */
.L_x_28:
        /* <DEDUP_REMOVED lines=8> */
.L_x_31:
[----:B------:R-:W-:Y:S05]  /*03d0*/  BSYNC.RECONVERGENT B3 ;  /* 0x0000000000037941 */ /* 0x000fea0003800200 */
.L_x_30:
        /* <DEDUP_REMOVED lines=8> */
.L_x_33:
[----:B------:R-:W-:Y:S05]  /*0460*/  BSYNC.RECONVERGENT B3 ;  /* 0x0000000000037941 */ /* 0x000fea0003800200 */
.L_x_32:
        /* <DEDUP_REMOVED lines=8> */
.L_x_35:
[----:B------:R-:W-:Y:S05]  /*04f0*/  BSYNC.RECONVERGENT B3 ;  /* 0x0000000000037941 */ /* 0x000fea0003800200 */
.L_x_34:
        /* <DEDUP_REMOVED lines=8> */
.L_x_37:
[----:B------:R-:W-:Y:S05]  /*0580*/  BSYNC.RECONVERGENT B3 ;  /* 0x0000000000037941 */ /* 0x000fea0003800200 */
.L_x_36:
[----:B0-----:R-:W2:Y:S01]  /*0590*/  LDG.E R10, desc[UR4][R6.64+0x1c] ;  /* 0x00001c04060a7981 */ /* 0x001ea2000c1e1900 */
[----:B------:R-:W-:Y:S01]  /*05a0*/  BSSY.RECONVERGENT B3, `(.L_x_38) ;  /* 0x0000006000037945 */ /* 0x000fe20003800200 */
[----:B--2--5:R-:W-:-:S13]  /*05b0*/  ISETP.NE.AND P0, PT, R10, R13, PT ;  /* 0x0000000d0a00720c */ /* 0x024fda0003f05270 */
[----:B------:R-:W-:Y:S05]  /*05c0*/  @P0 BRA `(.L_x_39) ;  /* 0x00000000000c0947 */ /* 0x000fea0003800000 */
[----:B------:R-:W0:Y:S02]  /*05d0*/  LDC.64 R10, c[0x0][0x3a0] ;  /* 0x0000e800ff0a7b82 */ /* 0x000e240000000a00 */
[----:B0-----:R0:W5:Y:S04]  /*05e0*/  ATOMG.E.EXCH.STRONG.GPU PT, RZ, desc[UR4][R10.64], R8 ;  /* 0x800000080aff79a8 */ /* 0x001168000c1ef104 */
[----:B------:R0:W5:Y:S02]  /*05f0*/  LDG.E R13, desc[UR4][R2.64] ;  /* 0x00000004020d7981 */ /* 0x000164000c1e1900 */
.L_x_39:
[----:B------:R-:W-:Y:S05]  /*0600*/  BSYNC.RECONVERGENT B3 ;  /* 0x0000000000037941 */ /* 0x000fea0003800200 */
.L_x_38:
        /* <DEDUP_REMOVED lines=8> */
.L_x_41:
[----:B------:R-:W-:Y:S05]  /*0690*/  BSYNC.RECONVERGENT B3 ;  /* 0x0000000000037941 */ /* 0x000fea0003800200 */
.L_x_40:
        /* <DEDUP_REMOVED lines=8> */
.L_x_43:
[----:B------:R-:W-:Y:S05]  /*0720*/  BSYNC.RECONVERGENT B3 ;  /* 0x0000000000037941 */ /* 0x000fea0003800200 */
.L_x_42:
        /* <DEDUP_REMOVED lines=8> */
.L_x_45:
[----:B------:R-:W-:Y:S05]  /*07b0*/  BSYNC.RECONVERGENT B3 ;  /* 0x0000000000037941 */ /* 0x000fea0003800200 */
.L_x_44:
        /* <DEDUP_REMOVED lines=8> */
.L_x_47:
[----:B------:R-:W-:Y:S05]  /*0840*/  BSYNC.RECONVERGENT B3 ;  /* 0x0000000000037941 */ /* 0x000fea0003800200 */
.L_x_46:
        /* <DEDUP_REMOVED lines=8> */
.L_x_49:
[----:B------:R-:W-:Y:S05]  /*08d0*/  BSYNC.RECONVERGENT B3 ;  /* 0x0000000000037941 */ /* 0x000fea0003800200 */
.L_x_48:
        /* <DEDUP_REMOVED lines=8> */
.L_x_51:
[----:B------:R-:W-:Y:S05]  /*0960*/  BSYNC.RECONVERGENT B3 ;  /* 0x0000000000037941 */ /* 0x000fea0003800200 */
.L_x_50:
        /* <DEDUP_REMOVED lines=8> */
.L_x_53:
[----:B------:R-:W-:Y:S05]  /*09f0*/  BSYNC.RECONVERGENT B3 ;  /* 0x0000000000037941 */ /* 0x000fea0003800200 */
.L_x_52:
[----:B------:R-:W2:Y:S01]  /*0a00*/  LDG.E R6, desc[UR4][R6.64+0x3c] ;  /* 0x00003c0406067981 */ /* 0x000ea2000c1e1900 */
[----:B------:R-:W-:Y:S01]  /*0a10*/  VIADD R9, R9, 0x10 ;  /* 0x0000001009097836 */ /* 0x000fe20000000000 */
[----:B------:R-:W-:Y:S04]  /*0a20*/  BSSY.RECONVERGENT B3, `(.L_x_54) ;  /* 0x0000007000037945 */ /* 0x000fe80003800200 */
[----:B------:R-:W-:Y:S02]  /*0a30*/  ISETP.NE.AND P1, PT, R9, RZ, PT ;  /* 0x000000ff0900720c */ /* 0x000fe40003f25270 */
[----:B--2--5:R-:W-:-:S13]  /*0a40*/  ISETP.NE.AND P0, PT, R6, R13, PT ;  /* 0x0000000d0600720c */ /* 0x024fda0003f05270 */
[----:B------:R-:W-:Y:S05]  /*0a50*/  @P0 BRA `(.L_x_55) ;  /* 0x00000000000c0947 */ /* 0x000fea0003800000 */
[----:B------:R-:W1:Y:S01]  /*0a60*/  LDC.64 R6, c[0x0][0x3a0] ;  /* 0x0000e800ff067b82 */ /* 0x000e620000000a00 */
[----:B0-----:R-:W-:-:S05]  /*0a70*/  VIADD R11, R8, 0x8 ;  /* 0x00000008080b7836 */ /* 0x001fca0000000000 */
[----:B-1----:R1:W5:Y:S02]  /*0a80*/  ATOMG.E.EXCH.STRONG.GPU PT, RZ, desc[UR4][R6.64], R11 ;  /* 0x8000000b06ff79a8 */ /* 0x002364000c1ef104 */
.L_x_55:
[----:B------:R-:W-:Y:S05]  /*0a90*/  BSYNC.RECONVERGENT B3 ;  /* 0x0000000000037941 */ /* 0x000fea0003800200 */
.L_x_54:
[----:B------:R-:W-:Y:S01]  /*0aa0*/  VIADD R8, R8, 0x10 ;  /* 0x0000001008087836 */ /* 0x000fe20000000000 */
[----:B------:R-:W-:Y:S06]  /*0ab0*/  @P1 BRA `(.L_x_56) ;  /* 0xfffffff400b01947 */ /* 0x000fec000383ffff */
[----:B------:R-:W-:Y:S05]  /*0ac0*/  BSYNC.RECONVERGENT B1 ;  /* 0x0000000000017941 */ /* 0x000fea0003800200 */
.L_x_23:
[----:B------:R-:W-:-:S07]  /*0ad0*/  VIADD R8, R8, 0xfffffff9 ;  /* 0xfffffff908087836 */ /* 0x000fce0000000000 */
.L_x_22:
[----:B------:R-:W-:Y:S05]  /*0ae0*/  BSYNC.RECONVERGENT B2 ;  /* 0x0000000000027941 */ /* 0x000fea0003800200 */
.L_x_21:
[----:B------:R-:W-:-:S13]  /*0af0*/  ISETP.NE.AND P0, PT, R12, RZ, PT ;  /* 0x000000ff0c00720c */ /* 0x000fda0003f05270 */
[----:B------:R-:W-:Y:S05]  /*0b00*/  @!P0 BRA `(.L_x_20) ;  /* 0x0000000800408947 */ /* 0x000fea0003800000 */
[----:B------:R-:W-:Y:S01]  /*0b10*/  ISETP.GE.U32.AND P0, PT, R12, 0x8, PT ;  /* 0x000000080c00780c */ /* 0x000fe20003f06070 */
[----:B------:R-:W-:Y:S01]  /*0b20*/  BSSY.RECONVERGENT B1, `(.L_x_57) ;  /* 0x000004e000017945 */ /* 0x000fe20003800200 */
[----:B0-----:R-:W-:-:S11]  /*0b30*/  LOP3.LUT R10, R0, 0x7, RZ, 0xc0, !PT ;  /* 0x00000007000a7812 */ /* 0x001fd600078ec0ff */
[----:B------:R-:W-:Y:S05]  /*0b40*/  @!P0 BRA `(.L_x_58) ;  /* 0x00000004002c8947 */ /* 0x000fea0003800000 */
[----:B------:R-:W0:Y:S08]  /*0b50*/  LDC.64 R4, c[0x0][0x380] ;  /* 0x0000e000ff047b82 */ /* 0x000e300000000a00 */
[----:B------:R-:W2:Y:S01]  /*0b60*/  LDC.64 R2, c[0x0][0x398] ;  /* 0x0000e600ff027b82 */ /* 0x000ea20000000a00 */
[----:B0-----:R-:W-:-:S05]  /*0b70*/  IMAD.WIDE R4, R8, 0x4, R4 ;  /* 0x0000000408047825 */ /* 0x001fca00078e0204 */
[----:B-1----:R-:W3:Y:S04]  /*0b80*/  LDG.E R6, desc[UR4][R4.64] ;  /* 0x0000000404067981 */ /* 0x002ee8000c1e1900 */
[----:B--2---:R-:W3:Y:S01]  /*0b90*/  LDG.E R9, desc[UR4][R2.64] ;  /* 0x0000000402097981 */ /* 0x004ee2000c1e1900 */
[----:B------:R-:W-:Y:S01]  /*0ba0*/  BSSY.RECONVERGENT B2, `(.L_x_59) ;  /* 0x0000006000027945 */ /* 0x000fe20003800200 */
[----:B---3--:R-:W-:-:S13]  /*0bb0*/  ISETP.NE.AND P0, PT, R6, R9, PT ;  /* 0x000000090600720c */ /* 0x008fda0003f05270 */
[----:B------:R-:W-:Y:S05]  /*0bc0*/  @P0 BRA `(.L_x_60) ;  /* 0x00000000000c0947 */ /* 0x000fea0003800000 */
[----:B------:R-:W0:Y:S02]  /*0bd0*/  LDC.64 R6, c[0x0][0x3a0] ;  /* 0x0000e800ff067b82 */ /* 0x000e240000000a00 */
[----:B0-----:R0:W5:Y:S04]  /*0be0*/  ATOMG.E.EXCH.STRONG.GPU PT, RZ, desc[UR4][R6.64], R8 ;  /* 0x8000000806ff79a8 */ /* 0x001168000c1ef104 */
[----:B------:R0:W5:Y:S02]  /*0bf0*/  LDG.E R9, desc[UR4][R2.64] ;  /* 0x0000000402097981 */ /* 0x000164000c1e1900 */
.L_x_60:
[----:B------:R-:W-:Y:S05]  /*0c00*/  BSYNC.RECONVERGENT B2 ;  /* 0x0000000000027941 */ /* 0x000fea0003800200 */
.L_x_59:
        /* <DEDUP_REMOVED lines=8> */
.L_x_62:
[----:B------:R-:W-:Y:S05]  /*0c90*/  BSYNC.RECONVERGENT B2 ;  /* 0x0000000000027941 */ /* 0x000fea0003800200 */
.L_x_61:
        /* <DEDUP_REMOVED lines=8> */
.L_x_64:
[----:B------:R-:W-:Y:S05]  /*0d20*/  BSYNC.RECONVERGENT B2 ;  /* 0x0000000000027941 */ /* 0x000fea0003800200 */
.L_x_63:
        /* <DEDUP_REMOVED lines=8> */
.L_x_66:
[----:B------:R-:W-:Y:S05]  /*0db0*/  BSYNC.RECONVERGENT B2 ;  /* 0x0000000000027941 */ /* 0x000fea0003800200 */
.L_x_65:
        /* <DEDUP_REMOVED lines=8> */
.L_x_68:
[----:B------:R-:W-:Y:S05]  /*0e40*/  BSYNC.RECONVERGENT B2 ;  /* 0x0000000000027941 */ /* 0x000fea0003800200 */
.L_x_67:
        /* <DEDUP_REMOVED lines=8> */
.L_x_70:
[----:B------:R-:W-:Y:S05]  /*0ed0*/  BSYNC.RECONVERGENT B2 ;  /* 0x0000000000027941 */ /* 0x000fea0003800200 */
.L_x_69:
        /* <DEDUP_REMOVED lines=8> */
.L_x_72:
[----:B------:R-:W-:Y:S05]  /*0f60*/  BSYNC.RECONVERGENT B2 ;  /* 0x0000000000027941 */ /* 0x000fea0003800200 */
.L_x_71:
[----:B------:R-:W2:Y:S01]  /*0f70*/  LDG.E R4, desc[UR4][R4.64+0x1c] ;  /* 0x00001c0404047981 */ /* 0x000ea2000c1e1900 */
[----:B------:R-:W-:Y:S01]  /*0f80*/  BSSY.RECONVERGENT B2, `(.L_x_73) ;  /* 0x0000006000027945 */ /* 0x000fe20003800200 */
[----:B--2--5:R-:W-:-:S13]  /*0f90*/  ISETP.NE.AND P0, PT, R4, R9, PT ;  /* 0x000000090400720c */ /* 0x024fda0003f05270 */
[----:B------:R-:W-:Y:S05]  /*0fa0*/  @P0 BRA `(.L_x_74) ;  /* 0x00000000000c0947 */ /* 0x000fea0003800000 */
[----:B0-----:R-:W0:Y:S01]  /*0fb0*/  LDC.64 R2, c[0x0][0x3a0] ;  /* 0x0000e800ff027b82 */ /* 0x001e220000000a00 */
[----:B------:R-:W-:-:S05]  /*0fc0*/  VIADD R5, R8, 0x7 ;  /* 0x0000000708057836 */ /* 0x000fca0000000000 */
[----:B0-----:R1:W5:Y:S02]  /*0fd0*/  ATOMG.E.EXCH.STRONG.GPU PT, RZ, desc[UR4][R2.64], R5 ;  /* 0x8000000502ff79a8 */ /* 0x001364000c1ef104 */
.L_x_74:
[----:B------:R-:W-:Y:S05]  /*0fe0*/  BSYNC.RECONVERGENT B2 ;  /* 0x0000000000027941 */ /* 0x000fea0003800200 */
.L_x_73:
[----:B------:R-:W-:-:S07]  /*0ff0*/  VIADD R8, R8, 0x8 ;  /* 0x0000000808087836 */ /* 0x000fce0000000000 */
.L_x_58:
[----:B------:R-:W-:Y:S05]  /*1000*/  BSYNC.RECONVERGENT B1 ;  /* 0x0000000000017941 */ /* 0x000fea0003800200 */
.L_x_57:
[----:B------:R-:W-:-:S13]  /*1010*/  ISETP.NE.AND P0, PT, R10, RZ, PT ;  /* 0x000000ff0a00720c */ /* 0x000fda0003f05270 */
[----:B------:R-:W-:Y:S05]  /*1020*/  @!P0 BRA `(.L_x_20) ;  /* 0x0000000000f88947 */ /* 0x000fea0003800000 */
[----:B------:R-:W-:Y:S01]  /*1030*/  ISETP.GE.U32.AND P0, PT, R10, 0x4, PT ;  /* 0x000000040a00780c */ /* 0x000fe20003f06070 */
[----:B------:R-:W-:Y:S01]  /*1040*/  BSSY.RECONVERGENT B1, `(.L_x_75) ;  /* 0x000002a000017945 */ /* 0x000fe20003800200 */
[----:B------:R-:W-:-:S11]  /*1050*/  LOP3.LUT R10, R0, 0x3, RZ, 0xc0, !PT ;  /* 0x00000003000a7812 */ /* 0x000fd600078ec0ff */
[----:B------:R-:W-:Y:S05]  /*1060*/  @!P0 BRA `(.L_x_76) ;  /* 0x00000000009c8947 */ /* 0x000fea0003800000 */
[----:B01----:R-:W0:Y:S08]  /*1070*/  LDC.64 R2, c[0x0][0x380] ;  /* 0x0000e000ff027b82 */ /* 0x003e300000000a00 */
[----:B------:R-:W1:Y:S01]  /*1080*/  LDC.64 R4, c[0x0][0x398] ;  /* 0x0000e600ff047b82 */ /* 0x000e620000000a00 */
[----:B0-----:R-:W-:-:S05]  /*1090*/  IMAD.WIDE R2, R8, 0x4, R2 ;  /* 0x0000000408027825 */ /* 0x001fca00078e0202 */
[----:B------:R-:W2:Y:S04]  /*10a0*/  LDG.E R0, desc[UR4][R2.64] ;  /* 0x0000000402007981 */ /* 0x000ea8000c1e1900 */
[----:B-1----:R-:W2:Y:S01]  /*10b0*/  LDG.E R9, desc[UR4][R4.64] ;  /* 0x0000000404097981 */ /* 0x002ea2000c1e1900 */
[----:B------:R-:W-:Y:S01]  /*10c0*/  BSSY.RECONVERGENT B2, `(.L_x_77) ;  /* 0x0000006000027945 */ /* 0x000fe20003800200 */
[----:B--2---:R-:W-:-:S13]  /*10d0*/  ISETP.NE.AND P0, PT, R0, R9, PT ;  /* 0x000000090000720c */ /* 0x004fda0003f05270 */
[----:B------:R-:W-:Y:S05]  /*10e0*/  @P0 BRA `(.L_x_78) ;  /* 0x00000000000c0947 */ /* 0x000fea0003800000 */
[----:B------:R-:W0:Y:S02]  /*10f0*/  LDC.64 R6, c[0x0][0x3a0] ;  /* 0x0000e800ff067b82 */ /* 0x000e240000000a00 */
[----:B0-----:R0:W5:Y:S04]  /*1100*/  ATOMG.E.EXCH.STRONG.GPU PT, RZ, desc[UR4][R6.64], R8 ;  /* 0x8000000806ff79a8 */ /* 0x001168000c1ef104 */
[----:B------:R0:W5:Y:S02]  /*1110*/  LDG.E R9, desc[UR4][R4.64] ;  /* 0x0000000404097981 */ /* 0x000164000c1e1900 */
.L_x_78:
[----:B------:R-:W-:Y:S05]  /*1120*/  BSYNC.RECONVERGENT B2 ;  /* 0x0000000000027941 */ /* 0x000fea0003800200 */
.L_x_77:
[----:B------:R-:W2:Y:S01]  /*1130*/  LDG.E R0, desc[UR4][R2.64+0x4] ;  /* 0x0000040402007981 */ /* 0x000ea2000c1e1900 */
[----:B------:R-:W-:Y:S01]  /*1140*/  BSSY.RECONVERGENT B2, `(.L_x_79) ;  /* 0x0000007000027945 */ /* 0x000fe20003800200 */
[----:B--2--5:R-:W-:-:S13]  /*1150*/  ISETP.NE.AND P0, PT, R0, R9, PT ;  /* 0x000000090000720c */ /* 0x024fda0003f05270 */
[----:B------:R-:W-:Y:S05]  /*1160*/  @P0 BRA `(.L_x_80) ;  /* 0x0000000000100947 */ /* 0x000fea0003800000 */
[----:B0-----:R-:W0:Y:S01]  /*1170*/  LDC.64 R6, c[0x0][0x3a0] ;  /* 0x0000e800ff067b82 */ /* 0x001e220000000a00 */
[----:B------:R-:W-:-:S05]  /*1180*/  VIADD R11, R8, 0x1 ;  /* 0x00000001080b7836 */ /* 0x000fca0000000000 */
[----:B0-----:R1:W5:Y:S04]  /*1190*/  ATOMG.E.EXCH.STRONG.GPU PT, RZ, desc[UR4][R6.64], R11 ;  /* 0x8000000b06ff79a8 */ /* 0x001368000c1ef104 */
[----:B------:R1:W5:Y:S02]  /*11a0*/  LDG.E R9, desc[UR4][R4.64] ;  /* 0x0000000404097981 */ /* 0x000364000c1e1900 */
.L_x_80:
[----:B------:R-:W-:Y:S05]  /*11b0*/  BSYNC.RECONVERGENT B2 ;  /* 0x0000000000027941 */ /* 0x000fea0003800200 */
.L_x_79:
[----:B------:R-:W2:Y:S01]  /*11c0*/  LDG.E R0, desc[UR4][R2.64+0x8] ;  /* 0x0000080402007981 */ /* 0x000ea2000c1e1900 */
[----:B------:R-:W-:Y:S01]  /*11d0*/  BSSY.RECONVERGENT B2, `(.L_x_81) ;  /* 0x0000007000027945 */ /* 0x000fe20003800200 */
[----:B--2--5:R-:W-:-:S13]  /*11e0*/  ISETP.NE.AND P0, PT, R0, R9, PT ;  /* 0x000000090000720c */ /* 0x024fda0003f05270 */
[----:B------:R-:W-:Y:S05]  /*11f0*/  @P0 BRA `(.L_x_82) ;  /* 0x0000000000100947 */ /* 0x000fea0003800000 */
[----:B01----:R-:W0:Y:S01]  /*1200*/  LDC.64 R6, c[0x0][0x3a0] ;  /* 0x0000e800ff067b82 */ /* 0x003e220000000a00 */
[----:B------:R-:W-:-:S05]  /*1210*/  VIADD R11, R8, 0x2 ;  /* 0x00000002080b7836 */ /* 0x000fca0000000000 */
[----:B0-----:R2:W5:Y:S04]  /*1220*/  ATOMG.E.EXCH.STRONG.GPU PT, RZ, desc[UR4][R6.64], R11 ;  /* 0x8000000b06ff79a8 */ /* 0x001568000c1ef104 */
[----:B------:R2:W5:Y:S02]  /*1230*/  LDG.E R9, desc[UR4][R4.64] ;  /* 0x0000000404097981 */ /* 0x000564000c1e1900 */
.L_x_82:
[----:B------:R-:W-:Y:S05]  /*1240*/  BSYNC.RECONVERGENT B2 ;  /* 0x0000000000027941 */ /* 0x000fea0003800200 */
.L_x_81:
[----:B------:R-:W3:Y:S01]  /*1250*/  LDG.E R2, desc[UR4][R2.64+0xc] ;  /* 0x00000c0402027981 */ /* 0x000ee2000c1e1900 */
[----:B------:R-:W-:Y:S01]  /*1260*/  BSSY.RECONVERGENT B2, `(.L_x_83) ;  /* 0x0000006000027945 */ /* 0x000fe20003800200 */
[----:B---3-5:R-:W-:-:S13]  /*1270*/  ISETP.NE.AND P0, PT, R2, R9, PT ;  /* 0x000000090200720c */ /* 0x028fda0003f05270 */
[----:B------:R-:W-:Y:S05]  /*1280*/  @P0 BRA `(.L_x_84) ;  /* 0x00000000000c0947 */ /* 0x000fea0003800000 */
[----:B------:R-:W3:Y:S01]  /*1290*/  LDC.64 R2, c[0x0][0x3a0] ;  /* 0x0000e800ff027b82 */ /* 0x000ee20000000a00 */
[----:B012---:R-:W-:-:S05]  /*12a0*/  VIADD R5, R8, 0x3 ;  /* 0x0000000308057836 */ /* 0x007fca0000000000 */
[----:B---3--:R3:W5:Y:S02]  /*12b0*/  ATOMG.E.EXCH.STRONG.GPU PT, RZ, desc[UR4][R2.64], R5 ;  /* 0x8000000502ff79a8 */ /* 0x008764000c1ef104 */
.L_x_84:
[----:B------:R-:W-:Y:S05]  /*12c0*/  BSYNC.RECONVERGENT B2 ;  /* 0x0000000000027941 */ /* 0x000fea0003800200 */
.L_x_83:
[----:B0-----:R-:W-:-:S07]  /*12d0*/  VIADD R8, R8, 0x4 ;  /* 0x0000000408087836 */ /* 0x001fce0000000000 */
.L_x_76:
[----:B------:R-:W-:Y:S05]  /*12e0*/  BSYNC.RECONVERGENT B1 ;  /* 0x0000000000017941 */ /* 0x000fea0003800200 */
.L_x_75:
[----:B------:R-:W-:-:S13]  /*12f0*/  ISETP.NE.AND P0, PT, R10, RZ, PT ;  /* 0x000000ff0a00720c */ /* 0x000fda0003f05270 */
[----:B------:R-:W-:Y:S05]  /*1300*/  @!P0 BRA `(.L_x_20) ;  /* 0x0000000000408947 */ /* 0x000fea0003800000 */
[----:B-123--:R-:W1:Y:S01]  /*1310*/  LDC.64 R4, c[0x0][0x398] ;  /* 0x0000e600ff047b82 */ /* 0x00ee620000000a00 */
[----:B------:R-:W-:-:S07]  /*1320*/  IMAD.MOV R0, RZ, RZ, -R10 ;  /* 0x000000ffff007224 */ /* 0x000fce00078e0a0a */
[----:B0-----:R-:W0:Y:S02]  /*1330*/  LDC.64 R6, c[0x0][0x380] ;  /* 0x0000e000ff067b82 */ /* 0x001e240000000a00 */
.L_x_87:
[----:B0-----:R-:W-:Y:S01]  /*1340*/  IMAD.WIDE R2, R8, 0x4, R6 ;  /* 0x0000000408027825 */ /* 0x001fe200078e0206 */
[----:B-1----:R-:W2:Y:S05]  /*1350*/  LDG.E R9, desc[UR4][R4.64] ;  /* 0x0000000404097981 */ /* 0x002eaa000c1e1900 */
[----:B------:R-:W2:Y:S01]  /*1360*/  LDG.E R2, desc[UR4][R2.64] ;  /* 0x0000000402027981 */ /* 0x000ea2000c1e1900 */
[----:B------:R-:W-:Y:S01]  /*1370*/  VIADD R0, R0, 0x1 ;  /* 0x0000000100007836 */ /* 0x000fe20000000000 */
[----:B------:R-:W-:Y:S04]  /*1380*/  BSSY.RECONVERGENT B1, `(.L_x_85) ;  /* 0x0000006000017945 */ /* 0x000fe80003800200 */
[----:B------:R-:W-:-:S02]  /*1390*/  ISETP.NE.AND P1, PT, R0, RZ, PT ;  /* 0x000000ff0000720c */ /* 0x000fc40003f25270 */
[----:B--2---:R-:W-:-:S13]  /*13a0*/  ISETP.NE.AND P0, PT, R2, R9, PT ;  /* 0x000000090200720c */ /* 0x004fda0003f05270 */
[----:B------:R-:W-:Y:S05]  /*13b0*/  @P0 BRA `(.L_x_86) ;  /* 0x0000000000080947 */ /* 0x000fea0003800000 */
[----:B------:R-:W0:Y:S02]  /*13c0*/  LDC.64 R2, c[0x0][0x3a0] ;  /* 0x0000e800ff027b82 */ /* 0x000e240000000a00 */
[----:B0-----:R0:W5:Y:S02]  /*13d0*/  ATOMG.E.EXCH.STRONG.GPU PT, RZ, desc[UR4][R2.64], R8 ;  /* 0x8000000802ff79a8 */ /* 0x001164000c1ef104 */
.L_x_86:
[----:B------:R-:W-:Y:S05]  /*13e0*/  BSYNC.RECONVERGENT B1 ;  /* 0x0000000000017941 */ /* 0x000fea0003800200 */
.L_x_85:
[----:B0-----:R-:W-:Y:S01]  /*13f0*/  VIADD R8, R8, 0x1 ;  /* 0x0000000108087836 */ /* 0x001fe20000000000 */
[----:B------:R-:W-:Y:S06]  /*1400*/  @P1 BRA `(.L_x_87) ;  /* 0xfffffffc00cc1947 */ /* 0x000fec000383ffff */
.L_x_20:
[----:B------:R-:W-:Y:S05]  /*1410*/  BSYNC.RECONVERGENT B0 ;  /* 0x0000000000007941 */ /* 0x000fea0003800200 */
.L_x_19:
[----:B------:R-:W-:Y:S06]  /*1420*/  BAR.SYNC.DEFER_BLOCKING 0x0 ;  /* 0x0000000000007b1d */ /* 0x000fec0000010000 */
[----:B------:R-:W-:Y:S05]  /*1430*/  EXIT ;  /* 0x000000000000794d */ /* 0x000fea0003800000 */
.L_x_88:
        /* <DEDUP_REMOVED lines=12> */
.L_x_94:


//--------------------- .text._Z12return_firstPiS_ --------------------------
	.section	.text._Z12return_firstPiS_,"ax",@progbits
	.align	128
        .global         _Z12return_firstPiS_
        .type           _Z12return_firstPiS_,@function
        .size           _Z12return_firstPiS_,(.L_x_95 - _Z12return_firstPiS_)
        .other          _Z12return_firstPiS_,@"STO_CUDA_ENTRY STV_DEFAULT"
_Z12return_firstPiS_:
.text._Z12return_firstPiS_:
[----:B------:R-:W-:Y:S01]  /*0000*/  LDC R1, c[0x0][0x37c] ;  /* 0x0000df00ff017b82 */ /* 0x000fe20000000800 */
[----:B------:R-:W0:Y:S01]  /*0010*/  S2R R0, SR_TID.X ;  /* 0x0000000000007919 */ /* 0x000e220000002100 */
[----:B------:R-:W-:Y:S01]  /*0020*/  BSSY.RECONVERGENT B0, `(.L_x_89) ;  /* 0x0000008000007945 */ /* 0x000fe20003800200 */
[----:B0-----:R-:W-:-:S13]  /*0030*/  ISETP.NE.AND P0, PT, R0, RZ, PT ;  /* 0x000000ff0000720c */ /* 0x001fda0003f05270 */
[----:B------:R-:W-:Y:S05]  /*0040*/  @P0 BRA `(.L_x_90) ;  /* 0x0000000000140947 */ /* 0x000fea0003800000 */
[----:B------:R-:W0:Y:S01]  /*0050*/  LDC.64 R2, c[0x0][0x380] ;  /* 0x0000e000ff027b82 */ /* 0x000e220000000a00 */
[----:B------:R-:W0:Y:S02]  /*0060*/  LDCU.64 UR4, c[0x0][0x358] ;  /* 0x00006b00ff0477ac */ /* 0x000e240008000a00 */
[----:B0-----:R-:W2:Y:S05]  /*0070*/  LDG.E R3, desc[UR4][R2.64] ;  /* 0x0000000402037981 */ /* 0x001eaa000c1e1900 */
[----:B------:R-:W2:Y:S02]  /*0080*/  LDC.64 R4, c[0x0][0x388] ;  /* 0x0000e200ff047b82 */ /* 0x000ea40000000a00 */
[----:B--2---:R0:W5:Y:S02]  /*0090*/  ATOMG.E.EXCH.STRONG.GPU PT, RZ, desc[UR4][R4.64], R3 ;  /* 0x8000000304ff79a8 */ /* 0x004164000c1ef104 */
.L_x_90:
[----:B------:R-:W-:Y:S05]  /*00a0*/  BSYNC.RECONVERGENT B0 ;  /* 0x0000000000007941 */ /* 0x000fea0003800200 */
.L_x_89:
[----:B------:R-:W-:Y:S06]  /*00b0*/  BAR.SYNC.DEFER_BLOCKING 0x0 ;  /* 0x0000000000007b1d */ /* 0x000fec0000010000 */
[----:B------:R-:W-:Y:S05]  /*00c0*/  EXIT ;  /* 0x000000000000794d */ /* 0x000fea0003800000 */
.L_x_91:
        /* <DEDUP_REMOVED lines=11> */
.L_x_95:


//--------------------- .nv.shared.reserved.0     --------------------------
	.section	.nv.shared.reserved.0,"aw",@nobits
	.weak		__nv_reservedSMEM_offset_0_alias
	.size		__nv_reservedSMEM_offset_0_alias, 0, 64
	.other		__nv_reservedSMEM_offset_0_alias,@"STO_CUDA_RESERVED_SHARED STV_DEFAULT"
__nv_reservedSMEM_offset_0_alias:
	.zero		0
	.zero		64


//--------------------- .nv.constant0._Z21matrix_multiplicationPiS_S_S_ --------------------------
	.section	.nv.constant0._Z21matrix_multiplicationPiS_S_S_,"a",@progbits
	.sectionflags	@""
	.align	4
.nv.constant0._Z21matrix_multiplicationPiS_S_S_:
	.zero		928


//--------------------- .nv.constant0._Z11bubble_sortPiS_S_ --------------------------
	.section	.nv.constant0._Z11bubble_sortPiS_S_,"a",@progbits
	.sectionflags	@""
	.align	4
.nv.constant0._Z11bubble_sortPiS_S_:
	.zero		920


//--------------------- .nv.constant0._Z13linear_searchPiS_S_S_S_ --------------------------
	.section	.nv.constant0._Z13linear_searchPiS_S_S_S_,"a",@progbits
	.sectionflags	@""
	.align	4
.nv.constant0._Z13linear_searchPiS_S_S_S_:
	.zero		936


//--------------------- .nv.constant0._Z12return_firstPiS_ --------------------------
	.section	.nv.constant0._Z12return_firstPiS_,"a",@progbits
	.sectionflags	@""
	.align	4
.nv.constant0._Z12return_firstPiS_:
	.zero		912


//--------------------- SYMBOLS --------------------------

	.type		.nv.reservedSmem.offset0,@object
	.size		.nv.reservedSmem.offset0,0x4
